//
// Generated by NVIDIA NVVM Compiler
//
// Compiler Build ID: CL-36424714
// Cuda compilation tools, release 13.0, V13.0.88
// Based on NVVM 20.0.0
//

.version 9.0
.target sm_100
.address_size 64

	// .globl	_Z9calc_probxPy
.global .align 4 .b8 precalc_xorwow_matrix[102400];
.global .align 4 .b8 precalc_xorwow_offset_matrix[102400];
.global .align 4 .b8 mrg32k3aM1[2304];
.global .align 4 .b8 mrg32k3aM2[2304];
.global .align 4 .b8 mrg32k3aM1SubSeq[2016];
.global .align 4 .b8 mrg32k3aM2SubSeq[2016];
.global .align 4 .b8 mrg32k3aM1Seq[2304];
.global .align 4 .b8 mrg32k3aM2Seq[2304];
.const .align 8 .b8 __cr_lgamma_table[72];
.extern .shared .align 16 .b8 state[];

.visible .entry _Z9calc_probxPy(
	.param .u64 _Z9calc_probxPy_param_0,
	.param .u64 .ptr .align 1 _Z9calc_probxPy_param_1
)
{
	.reg .pred 	%p<32>;
	.reg .b32 	%r<605>;
	.reg .b64 	%rd<60>;
	.reg .b64 	%fd<19>;

	ld.param.u64 	%rd17, [_Z9calc_probxPy_param_0];
	ld.param.u64 	%rd18, [_Z9calc_probxPy_param_1];
	mov.u32 	%r238, %tid.x;
	mov.u32 	%r1, %ctaid.x;
	mov.u32 	%r239, %ntid.x;
	mad.lo.s32 	%r2, %r1, %r239, %r238;
	mov.u32 	%r240, state;
	mad.lo.s32 	%r3, %r238, 48, %r240;
	mov.b32 	%r495, -123459836;
	mov.b32 	%r496, -851874481;
	mov.b32 	%r497, -536934977;
	mov.b32 	%r241, -1298524990;
	st.shared.v4.u32 	[%r3], {%r241, %r497, %r496, %r495};
	mov.b32 	%r493, -654608445;
	mov.b32 	%r494, -589760388;
	st.shared.v2.u32 	[%r3+16], {%r494, %r493};
	setp.eq.s32 	%p1, %r2, 0;
	@%p1 bra 	$L__BB0_42;
	cvt.s64.s32 	%rd53, %r2;
	mov.b32 	%r479, 0;
	mov.b32 	%r497, -536934977;
	mov.b32 	%r496, -851874481;
	mov.b32 	%r495, -123459836;
	mov.b32 	%r494, -589760388;
	mov.b32 	%r493, -654608445;
$L__BB0_2:
	and.b64  	%rd3, %rd53, 3;
	setp.eq.s64 	%p2, %rd3, 0;
	@%p2 bra 	$L__BB0_41;
	mul.wide.u32 	%rd19, %r479, 3200;
	mov.u64 	%rd20, precalc_xorwow_matrix;
	add.s64 	%rd4, %rd20, %rd19;
	cvt.u32.u64 	%r10, %rd3;
	mov.b32 	%r480, 0;
$L__BB0_4:
	mov.b32 	%r493, 0;
	mov.u32 	%r494, %r493;
	mov.u32 	%r495, %r493;
	mov.u32 	%r496, %r493;
	mov.u32 	%r497, %r493;
	mov.u32 	%r486, %r493;
$L__BB0_5:
	shl.b32 	%r251, %r486, 2;
	add.s32 	%r252, %r3, %r251;
	ld.shared.u32 	%r18, [%r252+4];
	shl.b32 	%r19, %r486, 5;
	mov.b32 	%r492, 0;
$L__BB0_6:
	.pragma "nounroll";
	shr.u32 	%r253, %r18, %r492;
	and.b32  	%r254, %r253, 1;
	setp.eq.b32 	%p3, %r254, 1;
	not.pred 	%p4, %p3;
	add.s32 	%r255, %r19, %r492;
	mul.lo.s32 	%r256, %r255, 5;
	mul.wide.u32 	%rd21, %r256, 4;
	add.s64 	%rd5, %rd4, %rd21;
	@%p4 bra 	$L__BB0_8;
	ld.global.u32 	%r257, [%rd5];
	xor.b32  	%r497, %r497, %r257;
	ld.global.u32 	%r258, [%rd5+4];
	xor.b32  	%r496, %r496, %r258;
	ld.global.u32 	%r259, [%rd5+8];
	xor.b32  	%r495, %r495, %r259;
	ld.global.u32 	%r260, [%rd5+12];
	xor.b32  	%r494, %r494, %r260;
	ld.global.u32 	%r261, [%rd5+16];
	xor.b32  	%r493, %r493, %r261;
$L__BB0_8:
	and.b32  	%r263, %r253, 2;
	setp.eq.s32 	%p5, %r263, 0;
	@%p5 bra 	$L__BB0_10;
	ld.global.u32 	%r264, [%rd5+20];
	xor.b32  	%r497, %r497, %r264;
	ld.global.u32 	%r265, [%rd5+24];
	xor.b32  	%r496, %r496, %r265;
	ld.global.u32 	%r266, [%rd5+28];
	xor.b32  	%r495, %r495, %r266;
	ld.global.u32 	%r267, [%rd5+32];
	xor.b32  	%r494, %r494, %r267;
	ld.global.u32 	%r268, [%rd5+36];
	xor.b32  	%r493, %r493, %r268;
$L__BB0_10:
	and.b32  	%r270, %r253, 4;
	setp.eq.s32 	%p6, %r270, 0;
	@%p6 bra 	$L__BB0_12;
	ld.global.u32 	%r271, [%rd5+40];
	xor.b32  	%r497, %r497, %r271;
	ld.global.u32 	%r272, [%rd5+44];
	xor.b32  	%r496, %r496, %r272;
	ld.global.u32 	%r273, [%rd5+48];
	xor.b32  	%r495, %r495, %r273;
	ld.global.u32 	%r274, [%rd5+52];
	xor.b32  	%r494, %r494, %r274;
	ld.global.u32 	%r275, [%rd5+56];
	xor.b32  	%r493, %r493, %r275;
$L__BB0_12:
	and.b32  	%r277, %r253, 8;
	setp.eq.s32 	%p7, %r277, 0;
	@%p7 bra 	$L__BB0_14;
	ld.global.u32 	%r278, [%rd5+60];
	xor.b32  	%r497, %r497, %r278;
	ld.global.u32 	%r279, [%rd5+64];
	xor.b32  	%r496, %r496, %r279;
	ld.global.u32 	%r280, [%rd5+68];
	xor.b32  	%r495, %r495, %r280;
	ld.global.u32 	%r281, [%rd5+72];
	xor.b32  	%r494, %r494, %r281;
	ld.global.u32 	%r282, [%rd5+76];
	xor.b32  	%r493, %r493, %r282;
$L__BB0_14:
	and.b32  	%r284, %r253, 16;
	setp.eq.s32 	%p8, %r284, 0;
	@%p8 bra 	$L__BB0_16;
	ld.global.u32 	%r285, [%rd5+80];
	xor.b32  	%r497, %r497, %r285;
	ld.global.u32 	%r286, [%rd5+84];
	xor.b32  	%r496, %r496, %r286;
	ld.global.u32 	%r287, [%rd5+88];
	xor.b32  	%r495, %r495, %r287;
	ld.global.u32 	%r288, [%rd5+92];
	xor.b32  	%r494, %r494, %r288;
	ld.global.u32 	%r289, [%rd5+96];
	xor.b32  	%r493, %r493, %r289;
$L__BB0_16:
	and.b32  	%r291, %r253, 32;
	setp.eq.s32 	%p9, %r291, 0;
	@%p9 bra 	$L__BB0_18;
	ld.global.u32 	%r292, [%rd5+100];
	xor.b32  	%r497, %r497, %r292;
	ld.global.u32 	%r293, [%rd5+104];
	xor.b32  	%r496, %r496, %r293;
	ld.global.u32 	%r294, [%rd5+108];
	xor.b32  	%r495, %r495, %r294;
	ld.global.u32 	%r295, [%rd5+112];
	xor.b32  	%r494, %r494, %r295;
	ld.global.u32 	%r296, [%rd5+116];
	xor.b32  	%r493, %r493, %r296;
$L__BB0_18:
	and.b32  	%r298, %r253, 64;
	setp.eq.s32 	%p10, %r298, 0;
	@%p10 bra 	$L__BB0_20;
	ld.global.u32 	%r299, [%rd5+120];
	xor.b32  	%r497, %r497, %r299;
	ld.global.u32 	%r300, [%rd5+124];
	xor.b32  	%r496, %r496, %r300;
	ld.global.u32 	%r301, [%rd5+128];
	xor.b32  	%r495, %r495, %r301;
	ld.global.u32 	%r302, [%rd5+132];
	xor.b32  	%r494, %r494, %r302;
	ld.global.u32 	%r303, [%rd5+136];
	xor.b32  	%r493, %r493, %r303;
$L__BB0_20:
	and.b32  	%r305, %r253, 128;
	setp.eq.s32 	%p11, %r305, 0;
	@%p11 bra 	$L__BB0_22;
	ld.global.u32 	%r306, [%rd5+140];
	xor.b32  	%r497, %r497, %r306;
	ld.global.u32 	%r307, [%rd5+144];
	xor.b32  	%r496, %r496, %r307;
	ld.global.u32 	%r308, [%rd5+148];
	xor.b32  	%r495, %r495, %r308;
	ld.global.u32 	%r309, [%rd5+152];
	xor.b32  	%r494, %r494, %r309;
	ld.global.u32 	%r310, [%rd5+156];
	xor.b32  	%r493, %r493, %r310;
$L__BB0_22:
	and.b32  	%r312, %r253, 256;
	setp.eq.s32 	%p12, %r312, 0;
	@%p12 bra 	$L__BB0_24;
	ld.global.u32 	%r313, [%rd5+160];
	xor.b32  	%r497, %r497, %r313;
	ld.global.u32 	%r314, [%rd5+164];
	xor.b32  	%r496, %r496, %r314;
	ld.global.u32 	%r315, [%rd5+168];
	xor.b32  	%r495, %r495, %r315;
	ld.global.u32 	%r316, [%rd5+172];
	xor.b32  	%r494, %r494, %r316;
	ld.global.u32 	%r317, [%rd5+176];
	xor.b32  	%r493, %r493, %r317;
$L__BB0_24:
	and.b32  	%r319, %r253, 512;
	setp.eq.s32 	%p13, %r319, 0;
	@%p13 bra 	$L__BB0_26;
	ld.global.u32 	%r320, [%rd5+180];
	xor.b32  	%r497, %r497, %r320;
	ld.global.u32 	%r321, [%rd5+184];
	xor.b32  	%r496, %r496, %r321;
	ld.global.u32 	%r322, [%rd5+188];
	xor.b32  	%r495, %r495, %r322;
	ld.global.u32 	%r323, [%rd5+192];
	xor.b32  	%r494, %r494, %r323;
	ld.global.u32 	%r324, [%rd5+196];
	xor.b32  	%r493, %r493, %r324;
$L__BB0_26:
	and.b32  	%r326, %r253, 1024;
	setp.eq.s32 	%p14, %r326, 0;
	@%p14 bra 	$L__BB0_28;
	ld.global.u32 	%r327, [%rd5+200];
	xor.b32  	%r497, %r497, %r327;
	ld.global.u32 	%r328, [%rd5+204];
	xor.b32  	%r496, %r496, %r328;
	ld.global.u32 	%r329, [%rd5+208];
	xor.b32  	%r495, %r495, %r329;
	ld.global.u32 	%r330, [%rd5+212];
	xor.b32  	%r494, %r494, %r330;
	ld.global.u32 	%r331, [%rd5+216];
	xor.b32  	%r493, %r493, %r331;
$L__BB0_28:
	and.b32  	%r333, %r253, 2048;
	setp.eq.s32 	%p15, %r333, 0;
	@%p15 bra 	$L__BB0_30;
	ld.global.u32 	%r334, [%rd5+220];
	xor.b32  	%r497, %r497, %r334;
	ld.global.u32 	%r335, [%rd5+224];
	xor.b32  	%r496, %r496, %r335;
	ld.global.u32 	%r336, [%rd5+228];
	xor.b32  	%r495, %r495, %r336;
	ld.global.u32 	%r337, [%rd5+232];
	xor.b32  	%r494, %r494, %r337;
	ld.global.u32 	%r338, [%rd5+236];
	xor.b32  	%r493, %r493, %r338;
$L__BB0_30:
	and.b32  	%r340, %r253, 4096;
	setp.eq.s32 	%p16, %r340, 0;
	@%p16 bra 	$L__BB0_32;
	ld.global.u32 	%r341, [%rd5+240];
	xor.b32  	%r497, %r497, %r341;
	ld.global.u32 	%r342, [%rd5+244];
	xor.b32  	%r496, %r496, %r342;
	ld.global.u32 	%r343, [%rd5+248];
	xor.b32  	%r495, %r495, %r343;
	ld.global.u32 	%r344, [%rd5+252];
	xor.b32  	%r494, %r494, %r344;
	ld.global.u32 	%r345, [%rd5+256];
	xor.b32  	%r493, %r493, %r345;
$L__BB0_32:
	and.b32  	%r347, %r253, 8192;
	setp.eq.s32 	%p17, %r347, 0;
	@%p17 bra 	$L__BB0_34;
	ld.global.u32 	%r348, [%rd5+260];
	xor.b32  	%r497, %r497, %r348;
	ld.global.u32 	%r349, [%rd5+264];
	xor.b32  	%r496, %r496, %r349;
	ld.global.u32 	%r350, [%rd5+268];
	xor.b32  	%r495, %r495, %r350;
	ld.global.u32 	%r351, [%rd5+272];
	xor.b32  	%r494, %r494, %r351;
	ld.global.u32 	%r352, [%rd5+276];
	xor.b32  	%r493, %r493, %r352;
$L__BB0_34:
	and.b32  	%r354, %r253, 16384;
	setp.eq.s32 	%p18, %r354, 0;
	@%p18 bra 	$L__BB0_36;
	ld.global.u32 	%r355, [%rd5+280];
	xor.b32  	%r497, %r497, %r355;
	ld.global.u32 	%r356, [%rd5+284];
	xor.b32  	%r496, %r496, %r356;
	ld.global.u32 	%r357, [%rd5+288];
	xor.b32  	%r495, %r495, %r357;
	ld.global.u32 	%r358, [%rd5+292];
	xor.b32  	%r494, %r494, %r358;
	ld.global.u32 	%r359, [%rd5+296];
	xor.b32  	%r493, %r493, %r359;
$L__BB0_36:
	and.b32  	%r361, %r253, 32768;
	setp.eq.s32 	%p19, %r361, 0;
	@%p19 bra 	$L__BB0_38;
	ld.global.u32 	%r362, [%rd5+300];
	xor.b32  	%r497, %r497, %r362;
	ld.global.u32 	%r363, [%rd5+304];
	xor.b32  	%r496, %r496, %r363;
	ld.global.u32 	%r364, [%rd5+308];
	xor.b32  	%r495, %r495, %r364;
	ld.global.u32 	%r365, [%rd5+312];
	xor.b32  	%r494, %r494, %r365;
	ld.global.u32 	%r366, [%rd5+316];
	xor.b32  	%r493, %r493, %r366;
$L__BB0_38:
	add.s32 	%r492, %r492, 16;
	setp.ne.s32 	%p20, %r492, 32;
	@%p20 bra 	$L__BB0_6;
	mad.lo.s32 	%r367, %r486, -31, %r19;
	add.s32 	%r486, %r367, 1;
	setp.ne.s32 	%p21, %r486, 5;
	@%p21 bra 	$L__BB0_5;
	st.shared.u32 	[%r3+4], %r497;
	st.shared.v2.u32 	[%r3+8], {%r496, %r495};
	st.shared.v2.u32 	[%r3+16], {%r494, %r493};
	add.s32 	%r480, %r480, 1;
	setp.lt.u32 	%p22, %r480, %r10;
	@%p22 bra 	$L__BB0_4;
$L__BB0_41:
	shr.u64 	%rd6, %rd53, 2;
	add.s32 	%r479, %r479, 1;
	setp.gt.u64 	%p23, %rd53, 3;
	mov.u64 	%rd53, %rd6;
	@%p23 bra 	$L__BB0_2;
$L__BB0_42:
	mov.b32 	%r368, 0;
	st.shared.v2.u32 	[%r3+24], {%r368, %r368};
	st.shared.u32 	[%r3+32], %r368;
	mov.b64 	%rd58, 0;
	st.shared.u64 	[%r3+40], %rd58;
	setp.lt.s64 	%p24, %rd17, 1;
	@%p24 bra 	$L__BB0_50;
	setp.eq.s64 	%p25, %rd17, 1;
	mov.b64 	%rd58, 0;
	mov.b32 	%r594, -1298524990;
	@%p25 bra 	$L__BB0_47;
	and.b64  	%rd54, %rd17, 9223372036854775806;
	mov.b64 	%rd58, 0;
	mov.b32 	%r583, 0;
$L__BB0_45:
	shr.u32 	%r372, %r497, 2;
	xor.b32  	%r373, %r372, %r497;
	shl.b32 	%r374, %r493, 4;
	shl.b32 	%r375, %r373, 1;
	xor.b32  	%r376, %r375, %r374;
	xor.b32  	%r377, %r376, %r373;
	xor.b32  	%r378, %r377, %r493;
	add.s32 	%r379, %r583, -1298524990;
	add.s32 	%r380, %r379, %r378;
	add.s32 	%r381, %r380, 362437;
	shr.u32 	%r382, %r496, 2;
	xor.b32  	%r383, %r382, %r496;
	shl.b32 	%r384, %r378, 4;
	shl.b32 	%r385, %r383, 1;
	xor.b32  	%r386, %r385, %r384;
	xor.b32  	%r387, %r386, %r383;
	xor.b32  	%r388, %r387, %r378;
	add.s32 	%r389, %r379, %r388;
	add.s32 	%r390, %r389, 724874;
	cvt.u64.u32 	%rd26, %r381;
	mul.wide.u32 	%rd27, %r390, 2097152;
	xor.b64  	%rd28, %rd27, %rd26;
	cvt.rn.f64.u64 	%fd1, %rd28;
	fma.rn.f64 	%fd2, %fd1, 0d3CA0000000000000, 0d3C90000000000000;
	shr.u32 	%r391, %r495, 2;
	xor.b32  	%r392, %r391, %r495;
	shl.b32 	%r393, %r388, 4;
	shl.b32 	%r394, %r392, 1;
	xor.b32  	%r395, %r394, %r393;
	xor.b32  	%r396, %r395, %r392;
	xor.b32  	%r397, %r396, %r388;
	add.s32 	%r398, %r379, %r397;
	add.s32 	%r399, %r398, 1087311;
	shr.u32 	%r400, %r494, 2;
	xor.b32  	%r401, %r400, %r494;
	shl.b32 	%r402, %r397, 4;
	shl.b32 	%r403, %r401, 1;
	xor.b32  	%r404, %r403, %r402;
	xor.b32  	%r405, %r404, %r401;
	xor.b32  	%r497, %r405, %r397;
	add.s32 	%r406, %r379, %r497;
	add.s32 	%r407, %r406, 1449748;
	cvt.u64.u32 	%rd29, %r399;
	mul.wide.u32 	%rd30, %r407, 2097152;
	xor.b64  	%rd31, %rd30, %rd29;
	cvt.rn.f64.u64 	%fd3, %rd31;
	fma.rn.f64 	%fd4, %fd3, 0d3CA0000000000000, 0d3C90000000000000;
	mul.f64 	%fd5, %fd4, %fd4;
	fma.rn.f64 	%fd6, %fd2, %fd2, %fd5;
	setp.le.f64 	%p26, %fd6, 0d3FF0000000000000;
	selp.u64 	%rd32, 1, 0, %p26;
	add.s64 	%rd33, %rd58, %rd32;
	shr.u32 	%r408, %r493, 2;
	xor.b32  	%r409, %r408, %r493;
	shl.b32 	%r410, %r497, 4;
	shl.b32 	%r411, %r409, 1;
	xor.b32  	%r412, %r411, %r410;
	xor.b32  	%r413, %r412, %r409;
	xor.b32  	%r496, %r413, %r497;
	add.s32 	%r414, %r379, %r496;
	add.s32 	%r415, %r414, 1812185;
	shr.u32 	%r416, %r378, 2;
	xor.b32  	%r417, %r416, %r378;
	shl.b32 	%r418, %r496, 4;
	shl.b32 	%r419, %r417, 1;
	xor.b32  	%r420, %r419, %r418;
	xor.b32  	%r421, %r420, %r417;
	xor.b32  	%r495, %r421, %r496;
	add.s32 	%r422, %r379, %r495;
	add.s32 	%r423, %r422, 2174622;
	cvt.u64.u32 	%rd34, %r415;
	mul.wide.u32 	%rd35, %r423, 2097152;
	xor.b64  	%rd36, %rd35, %rd34;
	cvt.rn.f64.u64 	%fd7, %rd36;
	fma.rn.f64 	%fd8, %fd7, 0d3CA0000000000000, 0d3C90000000000000;
	shr.u32 	%r424, %r388, 2;
	xor.b32  	%r425, %r424, %r388;
	shl.b32 	%r426, %r495, 4;
	shl.b32 	%r427, %r425, 1;
	xor.b32  	%r428, %r427, %r426;
	xor.b32  	%r429, %r428, %r425;
	xor.b32  	%r494, %r429, %r495;
	add.s32 	%r430, %r379, %r494;
	add.s32 	%r431, %r430, 2537059;
	shr.u32 	%r432, %r397, 2;
	xor.b32  	%r433, %r432, %r397;
	shl.b32 	%r434, %r494, 4;
	shl.b32 	%r435, %r433, 1;
	xor.b32  	%r436, %r435, %r434;
	xor.b32  	%r437, %r436, %r433;
	xor.b32  	%r493, %r437, %r494;
	add.s32 	%r438, %r379, %r493;
	add.s32 	%r439, %r438, 2899496;
	cvt.u64.u32 	%rd37, %r431;
	mul.wide.u32 	%rd38, %r439, 2097152;
	xor.b64  	%rd39, %rd38, %rd37;
	cvt.rn.f64.u64 	%fd9, %rd39;
	fma.rn.f64 	%fd10, %fd9, 0d3CA0000000000000, 0d3C90000000000000;
	mul.f64 	%fd11, %fd10, %fd10;
	fma.rn.f64 	%fd12, %fd8, %fd8, %fd11;
	setp.le.f64 	%p27, %fd12, 0d3FF0000000000000;
	selp.u64 	%rd40, 1, 0, %p27;
	add.s64 	%rd58, %rd33, %rd40;
	add.s32 	%r583, %r583, 2899496;
	add.s64 	%rd54, %rd54, -2;
	setp.ne.s64 	%p28, %rd54, 0;
	@%p28 bra 	$L__BB0_45;
	add.s32 	%r594, %r583, -1298524990;
$L__BB0_47:
	and.b64  	%rd41, %rd17, 1;
	setp.eq.b64 	%p29, %rd41, 1;
	not.pred 	%p30, %p29;
	@%p30 bra 	$L__BB0_49;
	shr.u32 	%r440, %r497, 2;
	xor.b32  	%r441, %r440, %r497;
	shl.b32 	%r442, %r493, 4;
	shl.b32 	%r443, %r441, 1;
	xor.b32  	%r444, %r443, %r442;
	xor.b32  	%r445, %r444, %r441;
	xor.b32  	%r224, %r445, %r493;
	add.s32 	%r446, %r594, %r224;
	add.s32 	%r447, %r446, 362437;
	shr.u32 	%r448, %r496, 2;
	xor.b32  	%r449, %r448, %r496;
	shl.b32 	%r450, %r224, 4;
	shl.b32 	%r451, %r449, 1;
	xor.b32  	%r452, %r451, %r450;
	xor.b32  	%r453, %r452, %r449;
	xor.b32  	%r225, %r453, %r224;
	add.s32 	%r454, %r594, %r225;
	add.s32 	%r455, %r454, 724874;
	cvt.u64.u32 	%rd42, %r447;
	mul.wide.u32 	%rd43, %r455, 2097152;
	xor.b64  	%rd44, %rd43, %rd42;
	cvt.rn.f64.u64 	%fd13, %rd44;
	fma.rn.f64 	%fd14, %fd13, 0d3CA0000000000000, 0d3C90000000000000;
	shr.u32 	%r456, %r495, 2;
	xor.b32  	%r457, %r456, %r495;
	shl.b32 	%r458, %r225, 4;
	shl.b32 	%r459, %r457, 1;
	xor.b32  	%r460, %r459, %r458;
	xor.b32  	%r461, %r460, %r457;
	xor.b32  	%r226, %r461, %r225;
	add.s32 	%r462, %r594, %r226;
	add.s32 	%r463, %r462, 1087311;
	shr.u32 	%r464, %r494, 2;
	xor.b32  	%r465, %r464, %r494;
	shl.b32 	%r466, %r226, 4;
	shl.b32 	%r467, %r465, 1;
	xor.b32  	%r468, %r467, %r466;
	xor.b32  	%r469, %r468, %r465;
	xor.b32  	%r227, %r469, %r226;
	add.s32 	%r470, %r594, %r227;
	add.s32 	%r471, %r470, 1449748;
	cvt.u64.u32 	%rd45, %r463;
	mul.wide.u32 	%rd46, %r471, 2097152;
	xor.b64  	%rd47, %rd46, %rd45;
	cvt.rn.f64.u64 	%fd15, %rd47;
	fma.rn.f64 	%fd16, %fd15, 0d3CA0000000000000, 0d3C90000000000000;
	mul.f64 	%fd17, %fd16, %fd16;
	fma.rn.f64 	%fd18, %fd14, %fd14, %fd17;
	setp.le.f64 	%p31, %fd18, 0d3FF0000000000000;
	selp.u64 	%rd48, 1, 0, %p31;
	add.s64 	%rd58, %rd58, %rd48;
	mov.u32 	%r497, %r493;
	mov.u32 	%r496, %r224;
	mov.u32 	%r495, %r225;
	mov.u32 	%r494, %r226;
	mov.u32 	%r493, %r227;
$L__BB0_49:
	st.shared.v2.u32 	[%r3+16], {%r494, %r493};
	cvt.u32.u64 	%r472, %rd17;
	mad.lo.s32 	%r473, %r472, 1449748, -1298524990;
	st.shared.v4.u32 	[%r3], {%r473, %r497, %r496, %r495};
$L__BB0_50:
	cvta.to.global.u64 	%rd49, %rd18;
	mul.wide.u32 	%rd50, %r1, 8;
	add.s64 	%rd51, %rd49, %rd50;
	atom.global.cta.add.u64 	%rd52, [%rd51], %rd58;
	ret;

}


// ===== COMPILED SASS (sm_100) =====

	.target	sm_100

	.elftype	@"ET_EXEC"


//--------------------- .note.nv.tkinfo           --------------------------
	.section	.note.nv.tkinfo,"",@"SHT_NOTE"
	.sectionflags	@"SHF_NOTE_NV_TKINFO"
	.tkinfo
        /*0018*/ 	.word	0x00000002
        /*0030*/ 	.string	""
        /*0030*/ 	.string	"ptxas"
        /*0030*/ 	.string	"Cuda compilation tools, release 13.0, V13.0.88"
        /*0030*/ 	.string	"Build cuda_13.0.r13.0/compiler.36424714_0"
        /*0030*/ 	.string	"-arch sm_100 -m 64 "



//--------------------- .note.nv.cuinfo           --------------------------
	.section	.note.nv.cuinfo,"",@"SHT_NOTE"
	.sectionflags	@"SHF_NOTE_NV_CUINFO"
        /*0018*/ 	.short	0x0002
        /*001a*/ 	.short	0x0064
        /*001c*/ 	.short	0x0082
	.zero		2


//--------------------- .nv.info                  --------------------------
	.section	.nv.info,"",@"SHT_CUDA_INFO"
	.align	4


	//----- nvinfo : EIATTR_REGCOUNT
	.align		4
        /*0000*/ 	.byte	0x04, 0x2f
        /*0002*/ 	.short	(.L_10 - .L_9)
	.align		4
.L_9:
        /*0004*/ 	.word	index@(_Z9calc_probxPy)
        /*0008*/ 	.word	0x0000001f


	//----- nvinfo : EIATTR_FRAME_SIZE
	.align		4
.L_10:
        /*000c*/ 	.byte	0x04, 0x11
        /*000e*/ 	.short	(.L_12 - .L_11)
	.align		4
.L_11:
        /*0010*/ 	.word	index@(_Z9calc_probxPy)
        /*0014*/ 	.word	0x00000000


	//----- nvinfo : EIATTR_MIN_STACK_SIZE
	.align		4
.L_12:
        /*0018*/ 	.byte	0x04, 0x12
        /*001a*/ 	.short	(.L_14 - .L_13)
	.align		4
.L_13:
        /*001c*/ 	.word	index@(_Z9calc_probxPy)
        /*0020*/ 	.word	0x00000000
.L_14:


//--------------------- .nv.compat                --------------------------
	.section	.nv.compat,"",@"SHT_CUDA_COMPAT_INFO"
	.align	4
        /*0000*/ 	.byte	0x02, 0x09, 0x00, 0x00, 0x02, 0x02, 0x01, 0x00, 0x02, 0x05, 0x05, 0x00, 0x03, 0x07, 0x01, 0x01
        /*0010*/ 	.byte	0x02, 0x03, 0x00, 0x00, 0x02, 0x06, 0x01, 0x00, 0x04, 0x0b, 0x08, 0x00, 0x01, 0x00, 0x00, 0x00
        /*0020*/ 	.byte	0x00, 0x00, 0x00, 0x00


//--------------------- .nv.info._Z9calc_probxPy  --------------------------
	.section	.nv.info._Z9calc_probxPy,"",@"SHT_CUDA_INFO"
	.sectionflags	@""
	.align	4


	//----- nvinfo : EIATTR_CUDA_API_VERSION
	.align		4
        /*0000*/ 	.byte	0x04, 0x37
        /*0002*/ 	.short	(.L_16 - .L_15)
.L_15:
        /*0004*/ 	.word	0x00000082


	//----- nvinfo : EIATTR_KPARAM_INFO
	.align		4
.L_16:
        /*0008*/ 	.byte	0x04, 0x17
        /*000a*/ 	.short	(.L_18 - .L_17)
.L_17:
        /*000c*/ 	.word	0x00000000
        /*0010*/ 	.short	0x0001
        /*0012*/ 	.short	0x0008
        /*0014*/ 	.byte	0x00, 0xf5, 0x21, 0x00


	//----- nvinfo : EIATTR_KPARAM_INFO
	.align		4
.L_18:
        /*0018*/ 	.byte	0x04, 0x17
        /*001a*/ 	.short	(.L_20 - .L_19)
.L_19:
        /*001c*/ 	.word	0x00000000
        /*0020*/ 	.short	0x0000
        /*0022*/ 	.short	0x0000
        /*0024*/ 	.byte	0x00, 0xf0, 0x21, 0x00


	//----- nvinfo : EIATTR_SPARSE_MMA_MASK
	.align		4
.L_20:
        /*0028*/ 	.byte	0x03, 0x50
        /*002a*/ 	.short	0x0000


	//----- nvinfo : EIATTR_MAXREG_COUNT
	.align		4
        /*002c*/ 	.byte	0x03, 0x1b
        /*002e*/ 	.short	0x00ff


	//----- nvinfo : EIATTR_MERCURY_ISA_VERSION
	.align		4
        /*0030*/ 	.byte	0x03, 0x5f
        /*0032*/ 	.short	0x0101


	//----- nvinfo : EIATTR_VRC_CTA_INIT_COUNT
	.align		4
        /*0034*/ 	.byte	0x02, 0x4a
	.zero		1
	.zero		1


	//----- nvinfo : EIATTR_EXIT_INSTR_OFFSETS
	.align		4
        /*0038*/ 	.byte	0x04, 0x1c
        /*003a*/ 	.short	(.L_22 - .L_21)


	//   ....[0]....
.L_21:
        /*003c*/ 	.word	0x00001ae0


	//----- nvinfo : EIATTR_CRS_STACK_SIZE
	.align		4
.L_22:
        /*0040*/ 	.byte	0x04, 0x1e
        /*0042*/ 	.short	(.L_24 - .L_23)
.L_23:
        /*0044*/ 	.word	0x00000000


	//----- nvinfo : EIATTR_CBANK_PARAM_SIZE
	.align		4
.L_24:
        /*0048*/ 	.byte	0x03, 0x19
        /*004a*/ 	.short	0x0010


	//----- nvinfo : EIATTR_PARAM_CBANK
	.align		4
        /*004c*/ 	.byte	0x04, 0x0a
        /*004e*/ 	.short	(.L_26 - .L_25)
	.align		4
.L_25:
        /*0050*/ 	.word	index@(.nv.constant0._Z9calc_probxPy)
        /*0054*/ 	.short	0x0380
        /*0056*/ 	.short	0x0010


	//----- nvinfo : EIATTR_SW_WAR
	.align		4
.L_26:
        /*0058*/ 	.byte	0x04, 0x36
        /*005a*/ 	.short	(.L_28 - .L_27)
.L_27:
        /*005c*/ 	.word	0x00000008
.L_28:


//--------------------- .nv.callgraph             --------------------------
	.section	.nv.callgraph,"",@"SHT_CUDA_CALLGRAPH"
	.align	4
	.sectionentsize	8
	.align		4
        /*0000*/ 	.word	0x00000000
	.align		4
        /*0004*/ 	.word	0xffffffff
	.align		4
        /*0008*/ 	.word	0x00000000
	.align		4
        /*000c*/ 	.word	0xfffffffe
	.align		4
        /*0010*/ 	.word	0x00000000
	.align		4
        /*0014*/ 	.word	0xfffffffd
	.align		4
        /*0018*/ 	.word	0x00000000
	.align		4
        /*001c*/ 	.word	0xfffffffc


//--------------------- .nv.constant4             --------------------------
	.section	.nv.constant4,"a",@progbits
	.align	8
	.align		8
.nv.constant4:
        /*0000*/ 	.dword	precalc_xorwow_matrix
	.align		8
        /*0008*/ 	.dword	precalc_xorwow_offset_matrix
	.align		8
        /*0010*/ 	.dword	mrg32k3aM1
	.align		8
        /*0018*/ 	.dword	mrg32k3aM2
	.align		8
        /*0020*/ 	.dword	mrg32k3aM1SubSeq
	.align		8
        /*0028*/ 	.dword	mrg32k3aM2SubSeq
	.align		8
        /*0030*/ 	.dword	mrg32k3aM1Seq
	.align		8
        /*0038*/ 	.dword	mrg32k3aM2Seq


//--------------------- .nv.constant3             --------------------------
	.section	.nv.constant3,"a",@progbits
	.align	8
.nv.constant3:
	.type		__cr_lgamma_table,@object
	.size		__cr_lgamma_table,(.L_8 - __cr_lgamma_table)
__cr_lgamma_table:
        /*0000*/ 	.byte	0x00, 0x00, 0x00, 0x00, 0x00, 0x00, 0x00, 0x00, 0x00, 0x00, 0x00, 0x00, 0x00, 0x00, 0x00, 0x00
        /*0010*/ 	.byte	0xef, 0x39, 0xfa, 0xfe, 0x42, 0x2e, 0xe6, 0x3f, 0x02, 0x20, 0x2a, 0xfa, 0x0b, 0xab, 0xfc, 0x3f
        /*0020*/ 	.byte	0xf9, 0x2c, 0x92, 0x7c, 0xa7, 0x6c, 0x09, 0x40, 0xc9, 0x79, 0x44, 0x3c, 0x64, 0x26, 0x13, 0x40
        /*0030*/ 	.byte	0xca, 0x01, 0xcf, 0x3a, 0x27, 0x51, 0x1a, 0x40, 0x30, 0xcc, 0x2d, 0xf3, 0xe1, 0x0c, 0x21, 0x40
        /*0040*/ 	.byte	0x0d, 0xb7, 0xfc, 0x82, 0x8e, 0x35, 0x25, 0x40
.L_8:


//--------------------- .text._Z9calc_probxPy     --------------------------
	.section	.text._Z9calc_probxPy,"ax",@progbits
	.align	128
        .global         _Z9calc_probxPy
        .type           _Z9calc_probxPy,@function
        .size           _Z9calc_probxPy,(.L_x_13 - _Z9calc_probxPy)
        .other          _Z9calc_probxPy,@"STO_CUDA_ENTRY STV_DEFAULT"
_Z9calc_probxPy:
.text._Z9calc_probxPy:
[----:B------:R-:W-:Y:S01]  /*0000*/  LDC R1, c[0x0][0x37c] ;  /* 0x0000df00ff017b82 */ /* 0x000fe20000000800 */
[----:B------:R-:W0:Y:S01]  /*0010*/  S2R R3, SR_CgaCtaId ;  /* 0x0000000000037919 */ /* 0x000e220000008800 */
[----:B------:R-:W1:Y:S01]  /*0020*/  LDCU UR6, c[0x0][0x360] ;  /* 0x00006c00ff0677ac */ /* 0x000e620008000800 */
[----:B------:R-:W-:Y:S01]  /*0030*/  MOV R2, 0x400 ;  /* 0x0000040000027802 */ /* 0x000fe20000000f00 */
[----:B------:R-:W-:Y:S01]  /*0040*/  IMAD.MOV.U32 R4, RZ, RZ, -0x23270784 ;  /* 0xdcd8f87cff047424 */ /* 0x000fe200078e00ff */
[----:B------:R-:W2:Y:S01]  /*0050*/  S2R R13, SR_TID.X ;  /* 0x00000000000d7919 */ /* 0x000ea20000002100 */
[----:B------:R-:W-:Y:S01]  /*0060*/  IMAD.MOV.U32 R16, RZ, RZ, -0x4d65eb3e ;  /* 0xb29a14c2ff107424 */ /* 0x000fe200078e00ff */
[----:B------:R-:W3:Y:S01]  /*0070*/  LDCU.64 UR4, c[0x0][0x358] ;  /* 0x00006b00ff0477ac */ /* 0x000ee20008000a00 */
[----:B------:R-:W-:Y:S01]  /*0080*/  IMAD.MOV.U32 R17, RZ, RZ, -0x2000fa41 ;  /* 0xdfff05bfff117424 */ /* 0x000fe200078e00ff */
[----:B------:R-:W1:Y:S01]  /*0090*/  S2R R0, SR_CTAID.X ;  /* 0x0000000000007919 */ /* 0x000e620000002500 */
[----:B------:R-:W-:Y:S01]  /*00a0*/  IMAD.MOV.U32 R18, RZ, RZ, -0x32c692b1 ;  /* 0xcd396d4fff127424 */ /* 0x000fe200078e00ff */
[----:B------:R-:W-:Y:S01]  /*00b0*/  BSSY.RECONVERGENT B0, `(.L_x_0) ;  /* 0x00000ee000007945 */ /* 0x000fe20003800200 */
[----:B------:R-:W-:-:S02]  /*00c0*/  IMAD.MOV.U32 R19, RZ, RZ, -0x75bd8fc ;  /* 0xf8a42704ff137424 */ /* 0x000fc400078e00ff */
[----:B------:R-:W-:Y:S02]  /*00d0*/  IMAD.MOV.U32 R5, RZ, RZ, -0x2704883d ;  /* 0xd8fb77c3ff057424 */ /* 0x000fe400078e00ff */
[----:B------:R-:W-:Y:S02]  /*00e0*/  IMAD.MOV.U32 R11, RZ, RZ, -0x75bd8fc ;  /* 0xf8a42704ff0b7424 */ /* 0x000fe400078e00ff */
[----:B------:R-:W-:Y:S02]  /*00f0*/  IMAD.MOV.U32 R10, RZ, RZ, -0x32c692b1 ;  /* 0xcd396d4fff0a7424 */ /* 0x000fe400078e00ff */
[----:B------:R-:W-:Y:S02]  /*0100*/  IMAD.MOV.U32 R7, RZ, RZ, -0x2704883d ;  /* 0xd8fb77c3ff077424 */ /* 0x000fe400078e00ff */
[----:B------:R-:W-:Y:S02]  /*0110*/  IMAD.MOV.U32 R6, RZ, RZ, -0x23270784 ;  /* 0xdcd8f87cff067424 */ /* 0x000fe400078e00ff */
[----:B------:R-:W-:Y:S01]  /*0120*/  IMAD.MOV.U32 R9, RZ, RZ, -0x2000fa41 ;  /* 0xdfff05bfff097424 */ /* 0x000fe200078e00ff */
[----:B0-----:R-:W-:-:S05]  /*0130*/  LEA R2, R3, R2, 0x18 ;  /* 0x0000000203027211 */ /* 0x001fca00078ec0ff */
[----:B--2---:R-:W-:Y:S02]  /*0140*/  IMAD R2, R13, 0x30, R2 ;  /* 0x000000300d027824 */ /* 0x004fe400078e0202 */
[----:B-1----:R-:W-:-:S03]  /*0150*/  IMAD R13, R0, UR6, R13 ;  /* 0x00000006000d7c24 */ /* 0x002fc6000f8e020d */
[----:B------:R0:W-:Y:S02]  /*0160*/  STS.128 [R2], R16 ;  /* 0x0000001002007388 */ /* 0x0001e40000000c00 */
[----:B------:R-:W-:Y:S02]  /*0170*/  ISETP.NE.AND P0, PT, R13, RZ, PT ;  /* 0x000000ff0d00720c */ /* 0x000fe40003f05270 */
[----:B------:R0:W-:Y:S11]  /*0180*/  STS.64 [R2+0x10], R4 ;  /* 0x0000100402007388 */ /* 0x0001f60000000a00 */
[----:B---3--:R-:W-:Y:S05]  /*0190*/  @!P0 BRA `(.L_x_1) ;  /* 0x0000000c007c8947 */ /* 0x008fea0003800000 */
[----:B------:R-:W-:Y:S01]  /*01a0*/  SHF.R.S32.HI R8, RZ, 0x1f, R13 ;  /* 0x0000001fff087819 */ /* 0x000fe2000001140d */
[----:B------:R-:W-:Y:S02]  /*01b0*/  IMAD.MOV.U32 R12, RZ, RZ, RZ ;  /* 0x000000ffff0c7224 */ /* 0x000fe400078e00ff */
[----:B------:R-:W-:Y:S02]  /*01c0*/  IMAD.MOV.U32 R10, RZ, RZ, -0x32c692b1 ;  /* 0xcd396d4fff0a7424 */ /* 0x000fe400078e00ff */
[----:B------:R-:W-:Y:S02]  /*01d0*/  IMAD.MOV.U32 R11, RZ, RZ, -0x75bd8fc ;  /* 0xf8a42704ff0b7424 */ /* 0x000fe400078e00ff */
[----:B------:R-:W-:Y:S02]  /*01e0*/  IMAD.MOV.U32 R6, RZ, RZ, -0x23270784 ;  /* 0xdcd8f87cff067424 */ /* 0x000fe400078e00ff */
[----:B------:R-:W-:Y:S02]  /*01f0*/  IMAD.MOV.U32 R7, RZ, RZ, -0x2704883d ;  /* 0xd8fb77c3ff077424 */ /* 0x000fe400078e00ff */
[----:B------:R-:W-:-:S07]  /*0200*/  IMAD.MOV.U32 R9, RZ, RZ, -0x2000fa41 ;  /* 0xdfff05bfff097424 */ /* 0x000fce00078e00ff */
.L_x_7:
[----:B0-----:R-:W-:Y:S01]  /*0210*/  LOP3.LUT R2, R13, 0x3, RZ, 0xc0, !PT ;  /* 0x000000030d027812 */ /* 0x001fe200078ec0ff */
[----:B------:R-:W-:Y:S03]  /*0220*/  BSSY.RECONVERGENT B1, `(.L_x_2) ;  /* 0x00000d0000017945 */ /* 0x000fe60003800200 */
[----:B------:R-:W-:-:S04]  /*0230*/  ISETP.NE.U32.AND P0, PT, R2, RZ, PT ;  /* 0x000000ff0200720c */ /* 0x000fc80003f05070 */
[----:B------:R-:W-:-:S13]  /*0240*/  ISETP.NE.AND.EX P0, PT, RZ, RZ, PT, P0 ;  /* 0x000000ffff00720c */ /* 0x000fda0003f05300 */
[----:B------:R-:W-:Y:S05]  /*0250*/  @!P0 BRA `(.L_x_3) ;  /* 0x0000000c00308947 */ /* 0x000fea0003800000 */
[----:B------:R-:W0:Y:S01]  /*0260*/  LDC.64 R2, c[0x4][RZ] ;  /* 0x01000000ff027b82 */ /* 0x000e220000000a00 */
[----:B------:R-:W-:Y:S02]  /*0270*/  IMAD.MOV.U32 R14, RZ, RZ, RZ ;  /* 0x000000ffff0e7224 */ /* 0x000fe400078e00ff */
[----:B0-----:R-:W-:-:S07]  /*0280*/  IMAD.WIDE.U32 R2, R12, 0xc80, R2 ;  /* 0x00000c800c027825 */ /* 0x001fce00078e0002 */
.L_x_6:
[----:B------:R-:W-:Y:S01]  /*0290*/  IMAD.MOV.U32 R15, RZ, RZ, RZ ;  /* 0x000000ffff0f7224 */ /* 0x000fe200078e00ff */
[----:B0-----:R-:W-:Y:S02]  /*02a0*/  CS2R R6, SRZ ;  /* 0x0000000000067805 */ /* 0x001fe4000001ff00 */
[----:B------:R-:W-:Y:S01]  /*02b0*/  CS2R R10, SRZ ;  /* 0x00000000000a7805 */ /* 0x000fe2000001ff00 */
[----:B------:R-:W-:-:S07]  /*02c0*/  IMAD.MOV.U32 R9, RZ, RZ, RZ ;  /* 0x000000ffff097224 */ /* 0x000fce00078e00ff */
.L_x_5:
[----:B------:R-:W0:Y:S01]  /*02d0*/  S2R R16, SR_CgaCtaId ;  /* 0x0000000000107919 */ /* 0x000e220000008800 */
[----:B------:R-:W-:Y:S01]  /*02e0*/  MOV R5, 0x400 ;  /* 0x0000040000057802 */ /* 0x000fe20000000f00 */
[----:B------:R-:W-:Y:S01]  /*02f0*/  IMAD.MOV.U32 R17, RZ, RZ, RZ ;  /* 0x000000ffff117224 */ /* 0x000fe200078e00ff */
[----:B------:R-:W1:Y:S02]  /*0300*/  S2R R4, SR_TID.X ;  /* 0x0000000000047919 */ /* 0x000e640000002100 */
[----:B0-----:R-:W-:-:S05]  /*0310*/  LEA R5, R16, R5, 0x18 ;  /* 0x0000000510057211 */ /* 0x001fca00078ec0ff */
[----:B-1----:R-:W-:-:S04]  /*0320*/  IMAD R4, R4, 0x30, R5 ;  /* 0x0000003004047824 */ /* 0x002fc800078e0205 */
[----:B------:R-:W-:-:S06]  /*0330*/  IMAD R16, R15, 0x4, R4 ;  /* 0x000000040f107824 */ /* 0x000fcc00078e0204 */
[----:B------:R-:W0:Y:S02]  /*0340*/  LDS R16, [R16+0x4] ;  /* 0x0000040010107984 */ /* 0x000e240000000800 */
.L_x_4:
[----:B0-----:R-:W-:Y:S01]  /*0350*/  SHF.R.U32.HI R23, RZ, R17, R16 ;  /* 0x00000011ff177219 */ /* 0x001fe20000011610 */
[----:B------:R-:W-:-:S03]  /*0360*/  IMAD.SHL.U32 R4, R15, 0x20, RZ ;  /* 0x000000200f047824 */ /* 0x000fc600078e00ff */
[----:B------:R-:W-:Y:S01]  /*0370*/  LOP3.LUT R5, R23, 0x1, RZ, 0xc0, !PT ;  /* 0x0000000117057812 */ /* 0x000fe200078ec0ff */
[----:B------:R-:W-:-:S03]  /*0380*/  IMAD.IADD R4, R4, 0x1, R17 ;  /* 0x0000000104047824 */ /* 0x000fc600078e0211 */
[----:B------:R-:W-:Y:S01]  /*0390*/  ISETP.NE.U32.AND P0, PT, R5, 0x1, PT ;  /* 0x000000010500780c */ /* 0x000fe20003f05070 */
[----:B------:R-:W-:-:S03]  /*03a0*/  IMAD R5, R4, 0x5, RZ ;  /* 0x0000000504057824 */ /* 0x000fc600078e02ff */
[----:B------:R-:W-:Y:S01]  /*03b0*/  R2P PR, R23, 0x7e ;  /* 0x0000007e17007804 */ /* 0x000fe20000000000 */
[----:B------:R-:W-:-:S08]  /*03c0*/  IMAD.WIDE.U32 R4, R5, 0x4, R2 ;  /* 0x0000000405047825 */ /* 0x000fd000078e0002 */
[----:B------:R-:W2:Y:S04]  /*03d0*/  @!P0 LDG.E R20, desc[UR4][R4.64+0x10] ;  /* 0x0000100404148981 */ /* 0x000ea8000c1e1900 */
[----:B------:R-:W3:Y:S04]  /*03e0*/  @P1 LDG.E R22, desc[UR4][R4.64+0x24] ;  /* 0x0000240404161981 */ /* 0x000ee8000c1e1900 */
[----:B------:R-:W4:Y:S04]  /*03f0*/  @P2 LDG.E R24, desc[UR4][R4.64+0x38] ;  /* 0x0000380404182981 */ /* 0x000f28000c1e1900 */
[----:B------:R-:W5:Y:S04]  /*0400*/  @P3 LDG.E R26, desc[UR4][R4.64+0x4c] ;  /* 0x00004c04041a3981 */ /* 0x000f68000c1e1900 */
[----:B------:R-:W5:Y:S04]  /*0410*/  @!P0 LDG.E R18, desc[UR4][R4.64+0x8] ;  /* 0x0000080404128981 */ /* 0x000f68000c1e1900 */
[----:B------:R-:W5:Y:S04]  /*0420*/  @P4 LDG.E R28, desc[UR4][R4.64+0x60] ;  /* 0x00006004041c4981 */ /* 0x000f68000c1e1900 */
[----:B------:R-:W5:Y:S04]  /*0430*/  @!P0 LDG.E R19, desc[UR4][R4.64+0x4] ;  /* 0x0000040404138981 */ /* 0x000f68000c1e1900 */
[----:B------:R-:W5:Y:S04]  /*0440*/  @P5 LDG.E R21, desc[UR4][R4.64+0x74] ;  /* 0x0000740404155981 */ /* 0x000f68000c1e1900 */
[----:B------:R-:W5:Y:S04]  /*0450*/  @P1 LDG.E R25, desc[UR4][R4.64+0x20] ;  /* 0x0000200404191981 */ /* 0x000f68000c1e1900 */
[----:B------:R-:W5:Y:S01]  /*0460*/  @P2 LDG.E R27, desc[UR4][R4.64+0x2c] ;  /* 0x00002c04041b2981 */ /* 0x000f62000c1e1900 */
[----:B--2---:R-:W-:-:S03]  /*0470*/  @!P0 LOP3.LUT R7, R7, R20, RZ, 0x3c, !PT ;  /* 0x0000001407078212 */ /* 0x004fc600078e3cff */
[----:B------:R-:W2:Y:S01]  /*0480*/  @P1 LDG.E R20, desc[UR4][R4.64+0x14] ;  /* 0x0000140404141981 */ /* 0x000ea2000c1e1900 */
[----:B---3--:R-:W-:-:S03]  /*0490*/  @P1 LOP3.LUT R7, R7, R22, RZ, 0x3c, !PT ;  /* 0x0000001607071212 */ /* 0x008fc600078e3cff */
[----:B------:R-:W3:Y:S01]  /*04a0*/  @P1 LDG.E R22, desc[UR4][R4.64+0x1c] ;  /* 0x00001c0404161981 */ /* 0x000ee2000c1e1900 */
[----:B----4-:R-:W-:-:S03]  /*04b0*/  @P2 LOP3.LUT R7, R7, R24, RZ, 0x3c, !PT ;  /* 0x0000001807072212 */ /* 0x010fc600078e3cff */
[----:B------:R-:W4:Y:S01]  /*04c0*/  @P6 LDG.E R24, desc[UR4][R4.64+0x88] ;  /* 0x0000880404186981 */ /* 0x000f22000c1e1900 */
[----:B-----5:R-:W-:Y:S02]  /*04d0*/  @P3 LOP3.LUT R7, R7, R26, RZ, 0x3c, !PT ;  /* 0x0000001a07073212 */ /* 0x020fe400078e3cff */
[----:B------:R-:W-:Y:S02]  /*04e0*/  @!P0 LOP3.LUT R11, R11, R18, RZ, 0x3c, !PT ;  /* 0x000000120b0b8212 */ /* 0x000fe400078e3cff */
[----:B------:R-:W5:Y:S01]  /*04f0*/  @!P0 LDG.E R18, desc[UR4][R4.64] ;  /* 0x0000000404128981 */ /* 0x000f62000c1e1900 */
[----:B------:R-:W-:Y:S02]  /*0500*/  @P4 LOP3.LUT R7, R7, R28, RZ, 0x3c, !PT ;  /* 0x0000001c07074212 */ /* 0x000fe400078e3cff */
[----:B------:R-:W-:Y:S02]  /*0510*/  @!P0 LOP3.LUT R10, R10, R19, RZ, 0x3c, !PT ;  /* 0x000000130a0a8212 */ /* 0x000fe400078e3cff */
[----:B------:R-:W2:Y:S01]  /*0520*/  @!P0 LDG.E R19, desc[UR4][R4.64+0xc] ;  /* 0x00000c0404138981 */ /* 0x000ea2000c1e1900 */
[----:B------:R-:W-:-:S03]  /*0530*/  @P5 LOP3.LUT R7, R7, R21, RZ, 0x3c, !PT ;  /* 0x0000001507075212 */ /* 0x000fc600078e3cff */
[----:B------:R-:W2:Y:S01]  /*0540*/  @P1 LDG.E R21, desc[UR4][R4.64+0x18] ;  /* 0x0000180404151981 */ /* 0x000ea2000c1e1900 */
[----:B---3--:R-:W-:-:S03]  /*0550*/  @P1 LOP3.LUT R11, R11, R22, RZ, 0x3c, !PT ;  /* 0x000000160b0b1212 */ /* 0x008fc600078e3cff */
[----:B------:R-:W3:Y:S01]  /*0560*/  @P3 LDG.E R22, desc[UR4][R4.64+0x3c] ;  /* 0x00003c0404163981 */ /* 0x000ee2000c1e1900 */
[----:B----4-:R-:W-:-:S03]  /*0570*/  @P6 LOP3.LUT R7, R7, R24, RZ, 0x3c, !PT ;  /* 0x0000001807076212 */ /* 0x010fc600078e3cff */
[----:B------:R-:W4:Y:S01]  /*0580*/  @P3 LDG.E R24, desc[UR4][R4.64+0x44] ;  /* 0x0000440404183981 */ /* 0x000f22000c1e1900 */
[----:B-----5:R-:W-:-:S03]  /*0590*/  @!P0 LOP3.LUT R9, R9, R18, RZ, 0x3c, !PT ;  /* 0x0000001209098212 */ /* 0x020fc600078e3cff */
[----:B------:R-:W5:Y:S01]  /*05a0*/  @P2 LDG.E R18, desc[UR4][R4.64+0x28] ;  /* 0x0000280404122981 */ /* 0x000f62000c1e1900 */
[----:B--2---:R-:W-:-:S03]  /*05b0*/  @P1 LOP3.LUT R9, R9, R20, RZ, 0x3c, !PT ;  /* 0x0000001409091212 */ /* 0x004fc600078e3cff */
[----:B------:R-:W2:Y:S01]  /*05c0*/  @P2 LDG.E R20, desc[UR4][R4.64+0x30] ;  /* 0x0000300404142981 */ /* 0x000ea2000c1e1900 */
[----:B------:R-:W-:-:S03]  /*05d0*/  @!P0 LOP3.LUT R6, R6, R19, RZ, 0x3c, !PT ;  /* 0x0000001306068212 */ /* 0x000fc600078e3cff */
[----:B------:R-:W3:Y:S01]  /*05e0*/  @P2 LDG.E R19, desc[UR4][R4.64+0x34] ;  /* 0x0000340404132981 */ /* 0x000ee2000c1e1900 */
[----:B------:R-:W-:Y:S02]  /*05f0*/  @P1 LOP3.LUT R10, R10, R21, RZ, 0x3c, !PT ;  /* 0x000000150a0a1212 */ /* 0x000fe400078e3cff */
[----:B------:R-:W-:Y:S01]  /*0600*/  @P1 LOP3.LUT R6, R6, R25, RZ, 0x3c, !PT ;  /* 0x0000001906061212 */ /* 0x000fe200078e3cff */
[----:B------:R-:W4:Y:S04]  /*0610*/  @P3 LDG.E R21, desc[UR4][R4.64+0x40] ;  /* 0x0000400404153981 */ /* 0x000f28000c1e1900 */
[----:B------:R-:W4:Y:S01]  /*0620*/  @P3 LDG.E R25, desc[UR4][R4.64+0x48] ;  /* 0x0000480404193981 */ /* 0x000f22000c1e1900 */
[----:B------:R-:W-:-:S03]  /*0630*/  @P2 LOP3.LUT R10, R10, R27, RZ, 0x3c, !PT ;  /* 0x0000001b0a0a2212 */ /* 0x000fc600078e3cff */
[----:B------:R-:W4:Y:S01]  /*0640*/  @P4 LDG.E R27, desc[UR4][R4.64+0x54] ;  /* 0x00005404041b4981 */ /* 0x000f22000c1e1900 */
[----:B-----5:R-:W-:-:S03]  /*0650*/  @P2 LOP3.LUT R9, R9, R18, RZ, 0x3c, !PT ;  /* 0x0000001209092212 */ /* 0x020fc600078e3cff */
[----:B------:R-:W5:Y:S01]  /*0660*/  @P4 LDG.E R18, desc[UR4][R4.64+0x50] ;  /* 0x0000500404124981 */ /* 0x000f62000c1e1900 */
[----:B--2---:R-:W-:-:S03]  /*0670*/  @P2 LOP3.LUT R11, R11, R20, RZ, 0x3c, !PT ;  /* 0x000000140b0b2212 */ /* 0x004fc600078e3cff */
[----:B------:R-:W2:Y:S01]  /*0680*/  @P4 LDG.E R20, desc[UR4][R4.64+0x58] ;  /* 0x0000580404144981 */ /* 0x000ea2000c1e1900 */
[----:B---3--:R-:W-:-:S03]  /*0690*/  @P2 LOP3.LUT R6, R6, R19, RZ, 0x3c, !PT ;  /* 0x0000001306062212 */ /* 0x008fc600078e3cff */
[----:B------:R-:W3:Y:S01]  /*06a0*/  @P4 LDG.E R19, desc[UR4][R4.64+0x5c] ;  /* 0x00005c0404134981 */ /* 0x000ee2000c1e1900 */
[----:B----4-:R-:W-:Y:S02]  /*06b0*/  @P3 LOP3.LUT R11, R11, R24, RZ, 0x3c, !PT ;  /* 0x000000180b0b3212 */ /* 0x010fe400078e3cff */
[----:B------:R-:W-:Y:S01]  /*06c0*/  @P3 LOP3.LUT R10, R10, R21, RZ, 0x3c, !PT ;  /* 0x000000150a0a3212 */ /* 0x000fe200078e3cff */
[----:B------:R-:W4:Y:S01]  /*06d0*/  @P5 LDG.E R24, desc[UR4][R4.64+0x6c] ;  /* 0x00006c0404185981 */ /* 0x000f22000c1e1900 */
[----:B------:R-:W-:Y:S02]  /*06e0*/  @P3 LOP3.LUT R9, R9, R22, RZ, 0x3c, !PT ;  /* 0x0000001609093212 */ /* 0x000fe400078e3cff */
[----:B------:R-:W-:Y:S01]  /*06f0*/  @P3 LOP3.LUT R6, R6, R25, RZ, 0x3c, !PT ;  /* 0x0000001906063212 */ /* 0x000fe200078e3cff */
[----:B------:R-:W4:Y:S04]  /*0700*/  @P5 LDG.E R21, desc[UR4][R4.64+0x68] ;  /* 0x0000680404155981 */ /* 0x000f28000c1e1900 */
[----:B------:R-:W4:Y:S04]  /*0710*/  @P5 LDG.E R25, desc[UR4][R4.64+0x70] ;  /* 0x0000700404195981 */ /* 0x000f28000c1e1900 */
[----:B------:R-:W4:Y:S01]  /*0720*/  @P5 LDG.E R22, desc[UR4][R4.64+0x64] ;  /* 0x0000640404165981 */ /* 0x000f22000c1e1900 */
[----:B------:R-:W-:-:S02]  /*0730*/  LOP3.LUT P0, RZ, R23, 0x80, RZ, 0xc0, !PT ;  /* 0x0000008017ff7812 */ /* 0x000fc4000780c0ff */
[----:B------:R-:W-:Y:S02]  /*0740*/  @P4 LOP3.LUT R10, R10, R27, RZ, 0x3c, !PT ;  /* 0x0000001b0a0a4212 */ /* 0x000fe400078e3cff */
[----:B------:R-:W4:Y:S09]  /*0750*/  @P6 LDG.E R27, desc[UR4][R4.64+0x7c] ;  /* 0x00007c04041b6981 */ /* 0x000f32000c1e1900 */
[----:B------:R-:W4:Y:S01]  /*0760*/  @P0 LDG.E R26, desc[UR4][R4.64+0x9c] ;  /* 0x00009c04041a0981 */ /* 0x000f22000c1e1900 */
[----:B-----5:R-:W-:-:S03]  /*0770*/  @P4 LOP3.LUT R9, R9, R18, RZ, 0x3c, !PT ;  /* 0x0000001209094212 */ /* 0x020fc600078e3cff */
[----:B------:R-:W5:Y:S01]  /*0780*/  @P6 LDG.E R18, desc[UR4][R4.64+0x78] ;  /* 0x0000780404126981 */ /* 0x000f62000c1e1900 */
[----:B--2---:R-:W-:-:S03]  /*0790*/  @P4 LOP3.LUT R11, R11, R20, RZ, 0x3c, !PT ;  /* 0x000000140b0b4212 */ /* 0x004fc600078e3cff */
[----:B------:R-:W2:Y:S01]  /*07a0*/  @P6 LDG.E R20, desc[UR4][R4.64+0x80] ;  /* 0x0000800404146981 */ /* 0x000ea2000c1e1900 */
[----:B---3--:R-:W-:-:S03]  /*07b0*/  @P4 LOP3.LUT R6, R6, R19, RZ, 0x3c, !PT ;  /* 0x0000001306064212 */ /* 0x008fc600078e3cff */
[----:B------:R-:W3:Y:S01]  /*07c0*/  @P6 LDG.E R19, desc[UR4][R4.64+0x84] ;  /* 0x0000840404136981 */ /* 0x000ee2000c1e1900 */
[----:B----4-:R-:W-:-:S03]  /*07d0*/  @P5 LOP3.LUT R11, R11, R24, RZ, 0x3c, !PT ;  /* 0x000000180b0b5212 */ /* 0x010fc600078e3cff */
[----:B------:R-:W4:Y:S01]  /*07e0*/  @P0 LDG.E R24, desc[UR4][R4.64+0x94] ;  /* 0x0000940404180981 */ /* 0x000f22000c1e1900 */
[----:B------:R-:W-:-:S03]  /*07f0*/  @P5 LOP3.LUT R10, R10, R21, RZ, 0x3c, !PT ;  /* 0x000000150a0a5212 */ /* 0x000fc600078e3cff */
[----:B------:R-:W4:Y:S01]  /*0800*/  @P0 LDG.E R21, desc[UR4][R4.64+0x90] ;  /* 0x0000900404150981 */ /* 0x000f22000c1e1900 */
[----:B------:R-:W-:-:S03]  /*0810*/  @P5 LOP3.LUT R6, R6, R25, RZ, 0x3c, !PT ;  /* 0x0000001906065212 */ /* 0x000fc600078e3cff */
[----:B------:R-:W4:Y:S01]  /*0820*/  @P0 LDG.E R25, desc[UR4][R4.64+0x98] ;  /* 0x0000980404190981 */ /* 0x000f22000c1e1900 */
[----:B------:R-:W-:-:S03]  /*0830*/  @P5 LOP3.LUT R9, R9, R22, RZ, 0x3c, !PT ;  /* 0x0000001609095212 */ /* 0x000fc600078e3cff */
[----:B------:R-:W4:Y:S01]  /*0840*/  @P0 LDG.E R22, desc[UR4][R4.64+0x8c] ;  /* 0x00008c0404160981 */ /* 0x000f22000c1e1900 */
[----:B------:R-:W-:Y:S02]  /*0850*/  @P6 LOP3.LUT R10, R10, R27, RZ, 0x3c, !PT ;  /* 0x0000001b0a0a6212 */ /* 0x000fe400078e3cff */
[----:B------:R-:W-:Y:S02]  /*0860*/  @P0 LOP3.LUT R7, R7, R26, RZ, 0x3c, !PT ;  /* 0x0000001a07070212 */ /* 0x000fe400078e3cff */
[----:B-----5:R-:W-:Y:S02]  /*0870*/  @P6 LOP3.LUT R9, R9, R18, RZ, 0x3c, !PT ;  /* 0x0000001209096212 */ /* 0x020fe400078e3cff */
[----:B--2---:R-:W-:Y:S02]  /*0880*/  @P6 LOP3.LUT R11, R11, R20, RZ, 0x3c, !PT ;  /* 0x000000140b0b6212 */ /* 0x004fe400078e3cff */
[----:B---3--:R-:W-:Y:S02]  /*0890*/  @P6 LOP3.LUT R6, R6, R19, RZ, 0x3c, !PT ;  /* 0x0000001306066212 */ /* 0x008fe400078e3cff */
[----:B----4-:R-:W-:-:S02]  /*08a0*/  @P0 LOP3.LUT R11, R11, R24, RZ, 0x3c, !PT ;  /* 0x000000180b0b0212 */ /* 0x010fc400078e3cff */
[----:B------:R-:W-:Y:S02]  /*08b0*/  @P0 LOP3.LUT R10, R10, R21, RZ, 0x3c, !PT ;  /* 0x000000150a0a0212 */ /* 0x000fe400078e3cff */
[----:B------:R-:W-:Y:S02]  /*08c0*/  @P0 LOP3.LUT R6, R6, R25, RZ, 0x3c, !PT ;  /* 0x0000001906060212 */ /* 0x000fe400078e3cff */
[----:B------:R-:W-:Y:S02]  /*08d0*/  @P0 LOP3.LUT R9, R9, R22, RZ, 0x3c, !PT ;  /* 0x0000001609090212 */ /* 0x000fe400078e3cff */
[----:B------:R-:W-:-:S13]  /*08e0*/  R2P PR, R23.B1, 0x7f ;  /* 0x0000007f17007804 */ /* 0x000fda0000001000 */
[----:B------:R-:W2:Y:S04]  /*08f0*/  @P0 LDG.E R20, desc[UR4][R4.64+0xa8] ;  /* 0x0000a80404140981 */ /* 0x000ea8000c1e1900 */
[----:B------:R-:W3:Y:S04]  /*0900*/  @P0 LDG.E R21, desc[UR4][R4.64+0xac] ;  /* 0x0000ac0404150981 */ /* 0x000ee8000c1e1900 */
[----:B------:R-:W4:Y:S04]  /*0910*/  @P1 LDG.E R22, desc[UR4][R4.64+0xbc] ;  /* 0x0000bc0404161981 */ /* 0x000f28000c1e1900 */
[----:B------:R-:W5:Y:S04]  /*0920*/  @P1 LDG.E R24, desc[UR4][R4.64+0xc4] ;  /* 0x0000c40404181981 */ /* 0x000f68000c1e1900 */
[----:B------:R-:W5:Y:S04]  /*0930*/  @P0 LDG.E R19, desc[UR4][R4.64+0xa4] ;  /* 0x0000a40404130981 */ /* 0x000f68000c1e1900 */
[----:B------:R-:W5:Y:S04]  /*0940*/  @P0 LDG.E R18, desc[UR4][R4.64+0xa0] ;  /* 0x0000a00404120981 */ /* 0x000f68000c1e1900 */
[----:B------:R-:W5:Y:S04]  /*0950*/  @P2 LDG.E R26, desc[UR4][R4.64+0xd0] ;  /* 0x0000d004041a2981 */ /* 0x000f68000c1e1900 */
[----:B------:R-:W5:Y:S04]  /*0960*/  @P1 LDG.E R25, desc[UR4][R4.64+0xc0] ;  /* 0x0000c00404191981 */ /* 0x000f68000c1e1900 */
[----:B------:R-:W5:Y:S04]  /*0970*/  @P2 LDG.E R27, desc[UR4][R4.64+0xcc] ;  /* 0x0000cc04041b2981 */ /* 0x000f68000c1e1900 */
[----:B------:R-:W5:Y:S01]  /*0980*/  @P5 LDG.E R28, desc[UR4][R4.64+0x114] ;  /* 0x00011404041c5981 */ /* 0x000f62000c1e1900 */
[----:B--2---:R-:W-:-:S03]  /*0990*/  @P0 LOP3.LUT R11, R11, R20, RZ, 0x3c, !PT ;  /* 0x000000140b0b0212 */ /* 0x004fc600078e3cff */
[----:B------:R-:W2:Y:S01]  /*09a0*/  @P0 LDG.E R20, desc[UR4][R4.64+0xb0] ;  /* 0x0000b00404140981 */ /* 0x000ea2000c1e1900 */
[----:B---3--:R-:W-:-:S03]  /*09b0*/  @P0 LOP3.LUT R6, R6, R21, RZ, 0x3c, !PT ;  /* 0x0000001506060212 */ /* 0x008fc600078e3cff */
[----:B------:R-:W3:Y:S01]  /*09c0*/  @P1 LDG.E R21, desc[UR4][R4.64+0xb8] ;  /* 0x0000b80404151981 */ /* 0x000ee2000c1e1900 */
[----:B----4-:R-:W-:-:S03]  /*09d0*/  @P1 LOP3.LUT R11, R11, R22, RZ, 0x3c, !PT ;  /* 0x000000160b0b1212 */ /* 0x010fc600078e3cff */
[----:B------:R-:W4:Y:S01]  /*09e0*/  @P3 LDG.E R22, desc[UR4][R4.64+0xe4] ;  /* 0x0000e40404163981 */ /* 0x000f22000c1e1900 */
[----:B-----5:R-:W-:-:S03]  /*09f0*/  @P0 LOP3.LUT R10, R10, R19, RZ, 0x3c, !PT ;  /* 0x000000130a0a0212 */ /* 0x020fc600078e3cff */
[----:B------:R-:W5:Y:S01]  /*0a00*/  @P2 LDG.E R19, desc[UR4][R4.64+0xd4] ;  /* 0x0000d40404132981 */ /* 0x000f62000c1e1900 */
[----:B------:R-:W-:-:S03]  /*0a10*/  @P0 LOP3.LUT R9, R9, R18, RZ, 0x3c, !PT ;  /* 0x0000001209090212 */ /* 0x000fc600078e3cff */
[----:B------:R-:W5:Y:S01]  /*0a20*/  @P4 LDG.E R18, desc[UR4][R4.64+0x100] ;  /* 0x0001000404124981 */ /* 0x000f62000c1e1900 */
[----:B------:R-:W-:-:S03]  /*0a30*/  @P2 LOP3.LUT R11, R11, R26, RZ, 0x3c, !PT ;  /* 0x0000001a0b0b2212 */ /* 0x000fc600078e3cff */
[----:B------:R-:W5:Y:S01]  /*0a40*/  @P4 LDG.E R26, desc[UR4][R4.64+0xf8] ;  /* 0x0000f804041a4981 */ /* 0x000f62000c1e1900 */
[----:B--2---:R-:W-:-:S03]  /*0a50*/  @P0 LOP3.LUT R7, R7, R20, RZ, 0x3c, !PT ;  /* 0x0000001407070212 */ /* 0x004fc600078e3cff */
[----:B------:R-:W2:Y:S01]  /*0a60*/  @P2 LDG.E R20, desc[UR4][R4.64+0xd8] ;  /* 0x0000d80404142981 */ /* 0x000ea2000c1e1900 */
[----:B------:R-:W-:-:S03]  /*0a70*/  @P1 LOP3.LUT R7, R7, R24, RZ, 0x3c, !PT ;  /* 0x0000001807071212 */ /* 0x000fc600078e3cff */
[----:B------:R-:W2:Y:S01]  /*0a80*/  @P3 LDG.E R24, desc[UR4][R4.64+0xec] ;  /* 0x0000ec0404183981 */ /* 0x000ea2000c1e1900 */
[----:B------:R-:W-:Y:S02]  /*0a90*/  LOP3.LUT P0, RZ, R23, 0x8000, RZ, 0xc0, !PT ;  /* 0x0000800017ff7812 */ /* 0x000fe4000780c0ff */
[----:B---3--:R-:W-:Y:S01]  /*0aa0*/  @P1 LOP3.LUT R10, R10, R21, RZ, 0x3c, !PT ;  /* 0x000000150a0a1212 */ /* 0x008fe200078e3cff */
[----:B------:R-:W3:Y:S04]  /*0ab0*/  @P3 LDG.E R23, desc[UR4][R4.64+0xe8] ;  /* 0x0000e80404173981 */ /* 0x000ee8000c1e1900 */
[----:B------:R-:W3:Y:S01]  /*0ac0*/  @P3 LDG.E R21, desc[UR4][R4.64+0xe0] ;  /* 0x0000e00404153981 */ /* 0x000ee2000c1e1900 */
[----:B----4-:R-:W-:-:S03]  /*0ad0*/  @P3 LOP3.LUT R11, R11, R22, RZ, 0x3c, !PT ;  /* 0x000000160b0b3212 */ /* 0x010fc600078e3cff */
[----:B------:R-:W4:Y:S01]  /*0ae0*/  @P2 LDG.E R22, desc[UR4][R4.64+0xc8] ;  /* 0x0000c80404162981 */ /* 0x000f22000c1e1900 */
[----:B------:R-:W-:-:S03]  /*0af0*/  @P1 LOP3.LUT R6, R6, R25, RZ, 0x3c, !PT ;  /* 0x0000001906061212 */ /* 0x000fc600078e3cff */
[----:B------:R-:W4:Y:S01]  /*0b00*/  @P4 LDG.E R25, desc[UR4][R4.64+0xf4] ;  /* 0x0000f40404194981 */ /* 0x000f22000c1e1900 */
[----:B------:R-:W-:Y:S02]  /*0b10*/  @P2 LOP3.LUT R10, R10, R27, RZ, 0x3c, !PT ;  /* 0x0000001b0a0a2212 */ /* 0x000fe400078e3cff */
[----:B-----5:R-:W-:Y:S01]  /*0b20*/  @P2 LOP3.LUT R6, R6, R19, RZ, 0x3c, !PT ;  /* 0x0000001306062212 */ /* 0x020fe200078e3cff */
[----:B------:R-:W5:Y:S01]  /*0b30*/  @P4 LDG.E R27, desc[UR4][R4.64+0xfc] ;  /* 0x0000fc04041b4981 */ /* 0x000f62000c1e1900 */
[----:B------:R-:W-:-:S03]  /*0b40*/  @P4 LOP3.LUT R11, R11, R26, RZ, 0x3c, !PT ;  /* 0x0000001a0b0b4212 */ /* 0x000fc600078e3cff */
[----:B------:R-:W5:Y:S04]  /*0b50*/  @P5 LDG.E R19, desc[UR4][R4.64+0x108] ;  /* 0x0001080404135981 */ /* 0x000f68000c1e1900 */
[----:B------:R-:W5:Y:S01]  /*0b60*/  @P5 LDG.E R26, desc[UR4][R4.64+0x10c] ;  /* 0x00010c04041a5981 */ /* 0x000f62000c1e1900 */
[----:B--2---:R-:W-:-:S03]  /*0b70*/  @P2 LOP3.LUT R7, R7, R20, RZ, 0x3c, !PT ;  /* 0x0000001407072212 */ /* 0x004fc600078e3cff */
[----:B------:R-:W2:Y:S01]  /*0b80*/  @P1 LDG.E R20, desc[UR4][R4.64+0xb4] ;  /* 0x0000b40404141981 */ /* 0x000ea2000c1e1900 */
[----:B------:R-:W-:-:S03]  /*0b90*/  @P3 LOP3.LUT R7, R7, R24, RZ, 0x3c, !PT ;  /* 0x0000001807073212 */ /* 0x000fc600078e3cff */
[----:B------:R-:W2:Y:S01]  /*0ba0*/  @P3 LDG.E R24, desc[UR4][R4.64+0xdc] ;  /* 0x0000dc0404183981 */ /* 0x000ea2000c1e1900 */
[----:B------:R-:W-:-:S03]  /*0bb0*/  @P4 LOP3.LUT R7, R7, R18, RZ, 0x3c, !PT ;  /* 0x0000001207074212 */ /* 0x000fc600078e3cff */
[----:B------:R-:W2:Y:S01]  /*0bc0*/  @P4 LDG.E R18, desc[UR4][R4.64+0xf0] ;  /* 0x0000f00404124981 */ /* 0x000ea2000c1e1900 */
[----:B---3--:R-:W-:Y:S02]  /*0bd0*/  @P3 LOP3.LUT R6, R6, R23, RZ, 0x3c, !PT ;  /* 0x0000001706063212 */ /* 0x008fe400078e3cff */
[----:B------:R-:W-:Y:S01]  /*0be0*/  @P3 LOP3.LUT R10, R10, R21, RZ, 0x3c, !PT ;  /* 0x000000150a0a3212 */ /* 0x000fe200078e3cff */
[----:B------:R-:W3:Y:S04]  /*0bf0*/  @P6 LDG.E R23, desc[UR4][R4.64+0x11c] ;  /* 0x00011c0404176981 */ /* 0x000ee8000c1e1900 */
[----:B------:R-:W3:Y:S01]  /*0c00*/  @P5 LDG.E R21, desc[UR4][R4.64+0x110] ;  /* 0x0001100404155981 */ /* 0x000ee2000c1e1900 */
[----:B----4-:R-:W-:Y:S02]  /*0c10*/  @P4 LOP3.LUT R10, R10, R25, RZ, 0x3c, !PT ;  /* 0x000000190a0a4212 */ /* 0x010fe400078e3cff */
[----:B------:R-:W-:Y:S01]  /*0c20*/  @P5 LOP3.LUT R7, R7, R28, RZ, 0x3c, !PT ;  /* 0x0000001c07075212 */ /* 0x000fe200078e3cff */
[----:B------:R-:W4:Y:S01]  /*0c30*/  @P0 LDG.E R25, desc[UR4][R4.64+0x13c] ;  /* 0x00013c0404190981 */ /* 0x000f22000c1e1900 */
[----:B-----5:R-:W-:-:S03]  /*0c40*/  @P4 LOP3.LUT R6, R6, R27, RZ, 0x3c, !PT ;  /* 0x0000001b06064212 */ /* 0x020fc600078e3cff */
[----:B------:R-:W5:Y:S01]  /*0c50*/  @P0 LDG.E R28, desc[UR4][R4.64+0x134] ;  /* 0x00013404041c0981 */ /* 0x000f62000c1e1900 */
[----:B------:R-:W-:-:S03]  /*0c60*/  @P5 LOP3.LUT R10, R10, R19, RZ, 0x3c, !PT ;  /* 0x000000130a0a5212 */ /* 0x000fc600078e3cff */
[----:B------:R-:W4:Y:S01]  /*0c70*/  @P6 LDG.E R19, desc[UR4][R4.64+0x124] ;  /* 0x0001240404136981 */ /* 0x000f22000c1e1900 */
[----:B------:R-:W-:-:S03]  /*0c80*/  @P5 LOP3.LUT R11, R11, R26, RZ, 0x3c, !PT ;  /* 0x0000001a0b0b5212 */ /* 0x000fc600078e3cff */
[----:B------:R-:W5:Y:S01]  /*0c90*/  @P0 LDG.E R26, desc[UR4][R4.64+0x12c] ;  /* 0x00012c04041a0981 */ /* 0x000f62000c1e1900 */
[----:B--2---:R-:W-:-:S03]  /*0ca0*/  @P1 LOP3.LUT R9, R9, R20, RZ, 0x3c, !PT ;  /* 0x0000001409091212 */ /* 0x004fc600078e3cff */
[----:B------:R-:W2:Y:S01]  /*0cb0*/  @P5 LDG.E R20, desc[UR4][R4.64+0x104] ;  /* 0x0001040404145981 */ /* 0x000ea2000c1e1900 */
[----:B------:R-:W-:-:S03]  /*0cc0*/  @P2 LOP3.LUT R9, R9, R22, RZ, 0x3c, !PT ;  /* 0x0000001609092212 */ /* 0x000fc600078e3cff */
[----:B------:R-:W5:Y:S01]  /*0cd0*/  @P6 LDG.E R22, desc[UR4][R4.64+0x120] ;  /* 0x0001200404166981 */ /* 0x000f62000c1e1900 */
[----:B------:R-:W-:-:S03]  /*0ce0*/  @P3 LOP3.LUT R9, R9, R24, RZ, 0x3c, !PT ;  /* 0x0000001809093212 */ /* 0x000fc600078e3cff */
[----:B------:R-:W5:Y:S01]  /*0cf0*/  @P6 LDG.E R24, desc[UR4][R4.64+0x128] ;  /* 0x0001280404186981 */ /* 0x000f62000c1e1900 */
[----:B------:R-:W-:-:S03]  /*0d00*/  @P4 LOP3.LUT R9, R9, R18, RZ, 0x3c, !PT ;  /* 0x0000001209094212 */ /* 0x000fc600078e3cff */
[----:B------:R-:W5:Y:S01]  /*0d10*/  @P6 LDG.E R18, desc[UR4][R4.64+0x118] ;  /* 0x0001180404126981 */ /* 0x000f62000c1e1900 */
[----:B---3--:R-:W-:Y:S02]  /*0d20*/  @P6 LOP3.LUT R10, R10, R23, RZ, 0x3c, !PT ;  /* 0x000000170a0a6212 */ /* 0x008fe400078e3cff */
[----:B------:R-:W-:Y:S01]  /*0d30*/  @P5 LOP3.LUT R6, R6, R21, RZ, 0x3c, !PT ;  /* 0x0000001506065212 */ /* 0x000fe200078e3cff */
[----:B------:R-:W3:Y:S04]  /*0d40*/  @P0 LDG.E R23, desc[UR4][R4.64+0x138] ;  /* 0x0001380404170981 */ /* 0x000ee8000c1e1900 */
[----:B------:R-:W3:Y:S01]  /*0d50*/  @P0 LDG.E R21, desc[UR4][R4.64+0x130] ;  /* 0x0001300404150981 */ /* 0x000ee2000c1e1900 */
[----:B------:R-:W-:-:S05]  /*0d60*/  VIADD R17, R17, 0x10 ;  /* 0x0000001011117836 */ /* 0x000fca0000000000 */
[----:B------:R-:W-:Y:S02]  /*0d70*/  ISETP.NE.AND P1, PT, R17, 0x20, PT ;  /* 0x000000201100780c */ /* 0x000fe40003f25270 */
[----:B----4-:R-:W-:Y:S02]  /*0d80*/  @P6 LOP3.LUT R6, R6, R19, RZ, 0x3c, !PT ;  /* 0x0000001306066212 */ /* 0x010fe400078e3cff */
[----:B--2---:R-:W-:Y:S02]  /*0d90*/  @P5 LOP3.LUT R9, R9, R20, RZ, 0x3c, !PT ;  /* 0x0000001409095212 */ /* 0x004fe400078e3cff */
[----:B-----5:R-:W-:Y:S02]  /*0da0*/  @P6 LOP3.LUT R11, R11, R22, RZ, 0x3c, !PT ;  /* 0x000000160b0b6212 */ /* 0x020fe400078e3cff */
[----:B------:R-:W-:Y:S02]  /*0db0*/  @P6 LOP3.LUT R7, R7, R24, RZ, 0x3c, !PT ;  /* 0x0000001807076212 */ /* 0x000fe400078e3cff */
[----:B------:R-:W-:-:S02]  /*0dc0*/  @P6 LOP3.LUT R9, R9, R18, RZ, 0x3c, !PT ;  /* 0x0000001209096212 */ /* 0x000fc400078e3cff */
[----:B------:R-:W-:Y:S02]  /*0dd0*/  @P0 LOP3.LUT R11, R11, R28, RZ, 0x3c, !PT ;  /* 0x0000001c0b0b0212 */ /* 0x000fe400078e3cff */
[----:B------:R-:W-:Y:S02]  /*0de0*/  @P0 LOP3.LUT R7, R7, R25, RZ, 0x3c, !PT ;  /* 0x0000001907070212 */ /* 0x000fe400078e3cff */
[----:B---3--:R-:W-:Y:S02]  /*0df0*/  @P0 LOP3.LUT R6, R6, R23, RZ, 0x3c, !PT ;  /* 0x0000001706060212 */ /* 0x008fe400078e3cff */
[----:B------:R-:W-:Y:S02]  /*0e00*/  @P0 LOP3.LUT R10, R10, R21, RZ, 0x3c, !PT ;  /* 0x000000150a0a0212 */ /* 0x000fe400078e3cff */
[----:B------:R-:W-:Y:S01]  /*0e10*/  @P0 LOP3.LUT R9, R9, R26, RZ, 0x3c, !PT ;  /* 0x0000001a09090212 */ /* 0x000fe200078e3cff */
[----:B------:R-:W-:Y:S06]  /*0e20*/  @P1 BRA `(.L_x_4) ;  /* 0xfffffff400481947 */ /* 0x000fec000383ffff */
[----:B------:R-:W-:-:S05]  /*0e30*/  VIADD R15, R15, 0x1 ;  /* 0x000000010f0f7836 */ /* 0x000fca0000000000 */
[----:B------:R-:W-:-:S13]  /*0e40*/  ISETP.NE.AND P0, PT, R15, 0x5, PT ;  /* 0x000000050f00780c */ /* 0x000fda0003f05270 */
[----:B------:R-:W-:Y:S05]  /*0e50*/  @P0 BRA `(.L_x_5) ;  /* 0xfffffff4001c0947 */ /* 0x000fea000383ffff */
[----:B------:R-:W0:Y:S01]  /*0e60*/  S2R R16, SR_CgaCtaId ;  /* 0x0000000000107919 */ /* 0x000e220000008800 */
[----:B------:R-:W-:Y:S01]  /*0e70*/  MOV R5, 0x400 ;  /* 0x0000040000057802 */ /* 0x000fe20000000f00 */
[----:B------:R-:W-:Y:S01]  /*0e80*/  VIADD R14, R14, 0x1 ;  /* 0x000000010e0e7836 */ /* 0x000fe20000000000 */
[----:B------:R-:W1:Y:S02]  /*0e90*/  S2R R4, SR_TID.X ;  /* 0x0000000000047919 */ /* 0x000e640000002100 */
[----:B0-----:R-:W-:-:S05]  /*0ea0*/  LEA R5, R16, R5, 0x18 ;  /* 0x0000000510057211 */ /* 0x001fca00078ec0ff */
[----:B-1----:R-:W-:Y:S01]  /*0eb0*/  IMAD R4, R4, 0x30, R5 ;  /* 0x0000003004047824 */ /* 0x002fe200078e0205 */
[----:B------:R-:W-:-:S04]  /*0ec0*/  LOP3.LUT R5, R13, 0x3, RZ, 0xc0, !PT ;  /* 0x000000030d057812 */ /* 0x000fc800078ec0ff */
[----:B------:R0:W-:Y:S01]  /*0ed0*/  STS [R4+0x4], R9 ;  /* 0x0000040904007388 */ /* 0x0001e20000000800 */
[----:B------:R-:W-:-:S03]  /*0ee0*/  ISETP.GE.U32.AND P0, PT, R14, R5, PT ;  /* 0x000000050e00720c */ /* 0x000fc60003f06070 */
[----:B------:R0:W-:Y:S04]  /*0ef0*/  STS.64 [R4+0x8], R10 ;  /* 0x0000080a04007388 */ /* 0x0001e80000000a00 */
[----:B------:R0:W-:Y:S06]  /*0f00*/  STS.64 [R4+0x10], R6 ;  /* 0x0000100604007388 */ /* 0x0001ec0000000a00 */
[----:B------:R-:W-:Y:S05]  /*0f10*/  @!P0 BRA `(.L_x_6) ;  /* 0xfffffff000dc8947 */ /* 0x000fea000383ffff */
.L_x_3:
[----:B------:R-:W-:Y:S05]  /*0f20*/  BSYNC.RECONVERGENT B1 ;  /* 0x0000000000017941 */ /* 0x000fea0003800200 */
.L_x_2:
[C---:B------:R-:W-:Y:S01]  /*0f30*/  ISETP.GT.U32.AND P0, PT, R13.reuse, 0x3, PT ;  /* 0x000000030d00780c */ /* 0x040fe20003f04070 */
[----:B------:R-:W-:Y:S01]  /*0f40*/  VIADD R12, R12, 0x1 ;  /* 0x000000010c0c7836 */ /* 0x000fe20000000000 */
[--C-:B------:R-:W-:Y:S02]  /*0f50*/  SHF.R.U64 R13, R13, 0x2, R8.reuse ;  /* 0x000000020d0d7819 */ /* 0x100fe40000001208 */
[----:B------:R-:W-:Y:S02]  /*0f60*/  ISETP.GT.U32.AND.EX P0, PT, R8, RZ, PT, P0 ;  /* 0x000000ff0800720c */ /* 0x000fe40003f04100 */
[----:B------:R-:W-:-:S11]  /*0f70*/  SHF.R.U32.HI R8, RZ, 0x2, R8 ;  /* 0x00000002ff087819 */ /* 0x000fd60000011608 */
[----:B------:R-:W-:Y:S05]  /*0f80*/  @P0 BRA `(.L_x_7) ;  /* 0xfffffff000a00947 */ /* 0x000fea000383ffff */
.L_x_1:
[----:B------:R-:W-:Y:S05]  /*0f90*/  BSYNC.RECONVERGENT B0 ;  /* 0x0000000000007941 */ /* 0x000fea0003800200 */
.L_x_0:
[----:B0-----:R-:W0:Y:S01]  /*0fa0*/  S2R R4, SR_CgaCtaId ;  /* 0x0000000000047919 */ /* 0x001e220000008800 */
[----:B------:R-:W1:Y:S01]  /*0fb0*/  LDC.64 R12, c[0x0][0x380] ;  /* 0x0000e000ff0c7b82 */ /* 0x000e620000000a00 */
[----:B------:R-:W-:Y:S01]  /*0fc0*/  MOV R3, 0x400 ;  /* 0x0000040000037802 */ /* 0x000fe20000000f00 */
[----:B------:R-:W2:Y:S01]  /*0fd0*/  S2R R2, SR_TID.X ;  /* 0x0000000000027919 */ /* 0x000ea20000002100 */
[----:B-1----:R-:W-:-:S04]  /*0fe0*/  ISETP.GE.U32.AND P0, PT, R12, 0x1, PT ;  /* 0x000000010c00780c */ /* 0x002fc80003f06070 */
[----:B------:R-:W-:Y:S02]  /*0ff0*/  ISETP.GE.AND.EX P0, PT, R13, RZ, PT, P0 ;  /* 0x000000ff0d00720c */ /* 0x000fe40003f06300 */
[----:B0-----:R-:W-:Y:S01]  /*1000*/  LEA R3, R4, R3, 0x18 ;  /* 0x0000000304037211 */ /* 0x001fe200078ec0ff */
[----:B------:R-:W-:-:S04]  /*1010*/  IMAD.MOV.U32 R4, RZ, RZ, RZ ;  /* 0x000000ffff047224 */ /* 0x000fc800078e00ff */
[----:B--2---:R-:W-:Y:S02]  /*1020*/  IMAD R2, R2, 0x30, R3 ;  /* 0x0000003002027824 */ /* 0x004fe400078e0203 */
[----:B------:R-:W-:-:S03]  /*1030*/  IMAD.MOV.U32 R3, RZ, RZ, RZ ;  /* 0x000000ffff037224 */ /* 0x000fc600078e00ff */
[----:B------:R0:W-:Y:S04]  /*1040*/  STS.64 [R2+0x18], RZ ;  /* 0x000018ff02007388 */ /* 0x0001e80000000a00 */
[----:B------:R0:W-:Y:S04]  /*1050*/  STS [R2+0x20], RZ ;  /* 0x000020ff02007388 */ /* 0x0001e80000000800 */
[----:B------:R0:W-:Y:S01]  /*1060*/  STS.64 [R2+0x28], RZ ;  /* 0x000028ff02007388 */ /* 0x0001e20000000a00 */
[----:B------:R-:W-:Y:S05]  /*1070*/  @!P0 BRA `(.L_x_8) ;  /* 0x0000000800888947 */ /* 0x000fea0003800000 */
[----:B------:R-:W-:Y:S01]  /*1080*/  ISETP.NE.U32.AND P0, PT, R12, 0x1, PT ;  /* 0x000000010c00780c */ /* 0x000fe20003f05070 */
[----:B------:R-:W-:Y:S02]  /*1090*/  IMAD.MOV.U32 R4, RZ, RZ, RZ ;  /* 0x000000ffff047224 */ /* 0x000fe400078e00ff */
[----:B------:R-:W-:Y:S01]  /*10a0*/  IMAD.MOV.U32 R3, RZ, RZ, RZ ;  /* 0x000000ffff037224 */ /* 0x000fe200078e00ff */
[----:B------:R-:W-:Y:S01]  /*10b0*/  ISETP.NE.AND.EX P0, PT, R13, RZ, PT, P0 ;  /* 0x000000ff0d00720c */ /* 0x000fe20003f05300 */
[----:B------:R-:W-:-:S12]  /*10c0*/  IMAD.MOV.U32 R14, RZ, RZ, -0x4d65eb3e ;  /* 0xb29a14c2ff0e7424 */ /* 0x000fd800078e00ff */
[----:B------:R-:W-:Y:S05]  /*10d0*/  @!P0 BRA `(.L_x_9) ;  /* 0x00000004008c8947 */ /* 0x000fea0003800000 */
[----:B------:R-:W-:Y:S02]  /*10e0*/  LOP3.LUT R13, R13, 0x7fffffff, RZ, 0xc0, !PT ;  /* 0x7fffffff0d0d7812 */ /* 0x000fe400078ec0ff */
[----:B------:R-:W-:Y:S02]  /*10f0*/  CS2R R4, SRZ ;  /* 0x0000000000047805 */ /* 0x000fe4000001ff00 */
[----:B------:R-:W-:Y:S01]  /*1100*/  LOP3.LUT R8, R12, 0xfffffffe, RZ, 0xc0, !PT ;  /* 0xfffffffe0c087812 */ /* 0x000fe200078ec0ff */
[----:B------:R-:W-:-:S07]  /*1110*/  IMAD.MOV.U32 R3, RZ, RZ, RZ ;  /* 0x000000ffff037224 */ /* 0x000fce00078e00ff */
.L_x_10:
[----:B------:R-:W-:Y:S01]  /*1120*/  SHF.R.U32.HI R14, RZ, 0x2, R9 ;  /* 0x00000002ff0e7819 */ /* 0x000fe20000011609 */
[C---:B------:R-:W-:Y:S01]  /*1130*/  VIADD R18, R5.reuse, 0xb29a14c2 ;  /* 0xb29a14c205127836 */ /* 0x040fe20000000000 */
[----:B------:R-:W-:Y:S01]  /*1140*/  SHF.R.U32.HI R17, RZ, 0x2, R10 ;  /* 0x00000002ff117819 */ /* 0x000fe2000001160a */
[----:B------:R-:W-:Y:S01]  /*1150*/  VIADD R5, R5, 0x2c3e28 ;  /* 0x002c3e2805057836 */ /* 0x000fe20000000000 */
[----:B------:R-:W-:Y:S01]  /*1160*/  LOP3.LUT R14, R14, R9, RZ, 0x3c, !PT ;  /* 0x000000090e0e7212 */ /* 0x000fe200078e3cff */
[----:B------:R-:W-:Y:S01]  /*1170*/  IMAD.SHL.U32 R9, R7, 0x10, RZ ;  /* 0x0000001007097824 */ /* 0x000fe200078e00ff */
[----:B------:R-:W-:Y:S02]  /*1180*/  LOP3.LUT R17, R17, R10, RZ, 0x3c, !PT ;  /* 0x0000000a11117212 */ /* 0x000fe400078e3cff */
[----:B------:R-:W-:Y:S01]  /*1190*/  IADD3 R8, P0, PT, R8, -0x2, RZ ;  /* 0xfffffffe08087810 */ /* 0x000fe20007f1e0ff */
[----:B------:R-:W-:-:S03]  /*11a0*/  IMAD.SHL.U32 R15, R14, 0x2, RZ ;  /* 0x000000020e0f7824 */ /* 0x000fc600078e00ff */
[----:B------:R-:W-:Y:S02]  /*11b0*/  IADD3.X R13, PT, PT, R13, -0x1, RZ, P0, !PT ;  /* 0xffffffff0d0d7810 */ /* 0x000fe400007fe4ff */
[----:B------:R-:W-:Y:S01]  /*11c0*/  LOP3.LUT R14, R14, R15, R9, 0x96, !PT ;  /* 0x0000000f0e0e7212 */ /* 0x000fe200078e9609 */
[----:B------:R-:W-:Y:S01]  /*11d0*/  IMAD.SHL.U32 R9, R17, 0x2, RZ ;  /* 0x0000000211097824 */ /* 0x000fe200078e00ff */
[----:B------:R-:W-:Y:S02]  /*11e0*/  ISETP.NE.U32.AND P0, PT, R8, RZ, PT ;  /* 0x000000ff0800720c */ /* 0x000fe40003f05070 */
[----:B------:R-:W-:Y:S02]  /*11f0*/  LOP3.LUT R15, R14, R7, RZ, 0x3c, !PT ;  /* 0x000000070e0f7212 */ /* 0x000fe400078e3cff */
[----:B------:R-:W-:Y:S02]  /*1200*/  SHF.R.U32.HI R14, RZ, 0x2, R11 ;  /* 0x00000002ff0e7819 */ /* 0x000fe4000001160b */
[----:B------:R-:W-:Y:S01]  /*1210*/  ISETP.NE.AND.EX P0, PT, R13, RZ, PT, P0 ;  /* 0x000000ff0d00720c */ /* 0x000fe20003f05300 */
[----:B------:R-:W-:Y:S01]  /*1220*/  IMAD.SHL.U32 R10, R15, 0x10, RZ ;  /* 0x000000100f0a7824 */ /* 0x000fe200078e00ff */
[----:B------:R-:W-:-:S02]  /*1230*/  LOP3.LUT R14, R14, R11, RZ, 0x3c, !PT ;  /* 0x0000000b0e0e7212 */ /* 0x000fc400078e3cff */
[----:B------:R-:W-:Y:S02]  /*1240*/  SHF.R.U32.HI R11, RZ, 0x2, R6 ;  /* 0x00000002ff0b7819 */ /* 0x000fe40000011606 */
[----:B------:R-:W-:Y:S02]  /*1250*/  LOP3.LUT R10, R17, R9, R10, 0x96, !PT ;  /* 0x00000009110a7212 */ /* 0x000fe400078e960a */
[----:B------:R-:W-:Y:S02]  /*1260*/  LOP3.LUT R11, R11, R6, RZ, 0x3c, !PT ;  /* 0x000000060b0b7212 */ /* 0x000fe400078e3cff */
[----:B------:R-:W-:Y:S01]  /*1270*/  LOP3.LUT R17, R10, R15, RZ, 0x3c, !PT ;  /* 0x0000000f0a117212 */ /* 0x000fe200078e3cff */
[----:B------:R-:W-:-:S03]  /*1280*/  IMAD.SHL.U32 R10, R14, 0x2, RZ ;  /* 0x000000020e0a7824 */ /* 0x000fc600078e00ff */
[----:B------:R-:W-:Y:S01]  /*1290*/  SHF.R.U32.HI R16, RZ, 0x2, R17 ;  /* 0x00000002ff107819 */ /* 0x000fe20000011611 */
[----:B------:R-:W-:-:S03]  /*12a0*/  IMAD.SHL.U32 R9, R17, 0x10, RZ ;  /* 0x0000001011097824 */ /* 0x000fc600078e00ff */
[-C--:B------:R-:W-:Y:S02]  /*12b0*/  LOP3.LUT R16, R16, R17.reuse, RZ, 0x3c, !PT ;  /* 0x0000001110107212 */ /* 0x080fe400078e3cff */
[----:B------:R-:W-:Y:S01]  /*12c0*/  LOP3.LUT R10, R14, R10, R9, 0x96, !PT ;  /* 0x0000000a0e0a7212 */ /* 0x000fe200078e9609 */
[----:B------:R-:W-:Y:S01]  /*12d0*/  IMAD.SHL.U32 R9, R11, 0x2, RZ ;  /* 0x000000020b097824 */ /* 0x000fe200078e00ff */
[----:B------:R-:W-:Y:S02]  /*12e0*/  SHF.R.U32.HI R14, RZ, 0x2, R15 ;  /* 0x00000002ff0e7819 */ /* 0x000fe4000001160f */
[----:B------:R-:W-:Y:S02]  /*12f0*/  LOP3.LUT R19, R10, R17, RZ, 0x3c, !PT ;  /* 0x000000110a137212 */ /* 0x000fe400078e3cff */
[----:B------:R-:W-:Y:S02]  /*1300*/  SHF.R.U32.HI R10, RZ, 0x2, R7 ;  /* 0x00000002ff0a7819 */ /* 0x000fe40000011607 */
[----:B------:R-:W-:Y:S01]  /*1310*/  LOP3.LUT R14, R14, R15, RZ, 0x3c, !PT ;  /* 0x0000000f0e0e7212 */ /* 0x000fe200078e3cff */
[----:B------:R-:W-:Y:S01]  /*1320*/  IMAD.SHL.U32 R6, R19, 0x10, RZ ;  /* 0x0000001013067824 */ /* 0x000fe200078e00ff */
[----:B------:R-:W-:-:S02]  /*1330*/  LOP3.LUT R10, R10, R7, RZ, 0x3c, !PT ;  /* 0x000000070a0a7212 */ /* 0x000fc400078e3cff */
[C---:B------:R-:W-:Y:S02]  /*1340*/  IADD3 R17, PT, PT, R18.reuse, 0xb0f8a, R17 ;  /* 0x000b0f8a12117810 */ /* 0x040fe40007ffe011 */
[----:B------:R-:W-:Y:S02]  /*1350*/  LOP3.LUT R6, R11, R9, R6, 0x96, !PT ;  /* 0x000000090b067212 */ /* 0x000fe400078e9606 */
[----:B------:R-:W-:Y:S02]  /*1360*/  IADD3 R15, PT, PT, R18, 0x587c5, R15 ;  /* 0x000587c5120f7810 */ /* 0x000fe40007ffe00f */
[----:B------:R-:W-:Y:S01]  /*1370*/  LOP3.LUT R9, R6, R19, RZ, 0x3c, !PT ;  /* 0x0000001306097212 */ /* 0x000fe200078e3cff */
[----:B------:R-:W-:-:S04]  /*1380*/  IMAD.SHL.U32 R6, R10, 0x2, RZ ;  /* 0x000000020a067824 */ /* 0x000fc800078e00ff */
[----:B------:R-:W-:-:S05]  /*1390*/  IMAD.SHL.U32 R7, R9, 0x10, RZ ;  /* 0x0000001009077824 */ /* 0x000fca00078e00ff */
[----:B------:R-:W-:-:S04]  /*13a0*/  LOP3.LUT R6, R10, R6, R7, 0x96, !PT ;  /* 0x000000060a067212 */ /* 0x000fc800078e9607 */
[----:B------:R-:W-:Y:S01]  /*13b0*/  LOP3.LUT R10, R6, R9, RZ, 0x3c, !PT ;  /* 0x00000009060a7212 */ /* 0x000fe200078e3cff */
[----:B------:R-:W-:-:S04]  /*13c0*/  IMAD.SHL.U32 R6, R14, 0x2, RZ ;  /* 0x000000020e067824 */ /* 0x000fc800078e00ff */
[----:B------:R-:W-:-:S05]  /*13d0*/  IMAD.SHL.U32 R7, R10, 0x10, RZ ;  /* 0x000000100a077824 */ /* 0x000fca00078e00ff */
[----:B------:R-:W-:Y:S01]  /*13e0*/  LOP3.LUT R7, R14, R6, R7, 0x96, !PT ;  /* 0x000000060e077212 */ /* 0x000fe200078e9607 */
[----:B------:R-:W-:Y:S01]  /*13f0*/  IMAD.SHL.U32 R6, R16, 0x2, RZ ;  /* 0x0000000210067824 */ /* 0x000fe200078e00ff */
[--C-:B------:R-:W-:Y:S02]  /*1400*/  SHF.R.U32.HI R14, RZ, 0x2, R19.reuse ;  /* 0x00000002ff0e7819 */ /* 0x100fe40000011613 */
[----:B------:R-:W-:Y:S02]  /*1410*/  LOP3.LUT R11, R7, R10, RZ, 0x3c, !PT ;  /* 0x0000000a070b7212 */ /* 0x000fe400078e3cff */
[----:B------:R-:W-:Y:S02]  /*1420*/  LOP3.LUT R14, R14, R19, RZ, 0x3c, !PT ;  /* 0x000000130e0e7212 */ /* 0x000fe400078e3cff */
[----:B------:R-:W-:Y:S01]  /*1430*/  IADD3 R19, PT, PT, R18, 0x10974f, R19 ;  /* 0x0010974f12137810 */ /* 0x000fe20007ffe013 */
[----:B------:R-:W-:Y:S02]  /*1440*/  IMAD.SHL.U32 R7, R11, 0x10, RZ ;  /* 0x000000100b077824 */ /* 0x000fe400078e00ff */
[----:B------:R-:W-:-:S03]  /*1450*/  IMAD.SHL.U32 R20, R14, 0x2, RZ ;  /* 0x000000020e147824 */ /* 0x000fc600078e00ff */
[----:B------:R-:W-:Y:S01]  /*1460*/  LOP3.LUT R6, R16, R6, R7, 0x96, !PT ;  /* 0x0000000610067212 */ /* 0x000fe200078e9607 */
[----:B------:R-:W-:-:S03]  /*1470*/  IMAD.WIDE.U32 R16, R17, 0x200000, RZ ;  /* 0x0020000011107825 */ /* 0x000fc600078e00ff */
[----:B------:R-:W-:Y:S01]  /*1480*/  LOP3.LUT R6, R6, R11, RZ, 0x3c, !PT ;  /* 0x0000000b06067212 */ /* 0x000fe200078e3cff */
[----:B------:R-:W-:-:S03]  /*1490*/  IMAD.MOV.U32 R21, RZ, RZ, R17 ;  /* 0x000000ffff157224 */ /* 0x000fc600078e0011 */
[----:B------:R-:W-:Y:S01]  /*14a0*/  IADD3 R17, PT, PT, R18, 0x26b663, R6 ;  /* 0x0026b66312117810 */ /* 0x000fe20007ffe006 */
[----:B------:R-:W-:-:S05]  /*14b0*/  IMAD.SHL.U32 R7, R6, 0x10, RZ ;  /* 0x0000001006077824 */ /* 0x000fca00078e00ff */
[----:B------:R-:W-:Y:S02]  /*14c0*/  LOP3.LUT R7, R14, R20, R7, 0x96, !PT ;  /* 0x000000140e077212 */ /* 0x000fe400078e9607 */
[----:B------:R-:W-:Y:S02]  /*14d0*/  IADD3 R14, PT, PT, R18, 0x161f14, R9 ;  /* 0x00161f14120e7810 */ /* 0x000fe40007ffe009 */
[----:B------:R-:W-:Y:S02]  /*14e0*/  LOP3.LUT R7, R7, R6, RZ, 0x3c, !PT ;  /* 0x0000000607077212 */ /* 0x000fe400078e3cff */
[----:B------:R-:W-:Y:S01]  /*14f0*/  LOP3.LUT R20, R16, R15, RZ, 0x3c, !PT ;  /* 0x0000000f10147212 */ /* 0x000fe200078e3cff */
[----:B------:R-:W-:Y:S01]  /*1500*/  IMAD.WIDE.U32 R14, R14, 0x200000, RZ ;  /* 0x002000000e0e7825 */ /* 0x000fe200078e00ff */
[C---:B------:R-:W-:Y:S02]  /*1510*/  IADD3 R24, PT, PT, R18.reuse, 0x2c3e28, R7 ;  /* 0x002c3e2812187810 */ /* 0x040fe40007ffe007 */
[----:B------:R-:W-:Y:S01]  /*1520*/  IADD3 R16, PT, PT, R18, 0x212e9e, R11 ;  /* 0x00212e9e12107810 */ /* 0x000fe20007ffe00b */
[----:B------:R-:W-:Y:S01]  /*1530*/  IMAD.MOV.U32 R27, RZ, RZ, R15 ;  /* 0x000000ffff1b7224 */ /* 0x000fe200078e000f */
[----:B------:R-:W-:Y:S01]  /*1540*/  LOP3.LUT R26, R14, R19, RZ, 0x3c, !PT ;  /* 0x000000130e1a7212 */ /* 0x000fe200078e3cff */
[----:B------:R-:W-:Y:S01]  /*1550*/  IMAD.WIDE.U32 R24, R24, 0x200000, RZ ;  /* 0x0020000018187825 */ /* 0x000fe200078e00ff */
[----:B------:R-:W-:Y:S01]  /*1560*/  IADD3 R19, PT, PT, R18, 0x1ba6d9, R10 ;  /* 0x001ba6d912137810 */ /* 0x000fe20007ffe00a */
[----:B------:R-:W1:Y:S01]  /*1570*/  I2F.F64.U64 R20, R20 ;  /* 0x0000001400147312 */ /* 0x000e620000301800 */
[----:B------:R-:W-:Y:S01]  /*1580*/  LOP3.LUT R24, R24, R17, RZ, 0x3c, !PT ;  /* 0x0000001118187212 */ /* 0x000fe200078e3cff */
[----:B------:R-:W-:-:S06]  /*1590*/  IMAD.WIDE.U32 R16, R16, 0x200000, RZ ;  /* 0x0020000010107825 */ /* 0x000fcc00078e00ff */
[----:B------:R-:W2:Y:S01]  /*15a0*/  I2F.F64.U64 R14, R26 ;  /* 0x0000001a000e7312 */ /* 0x000ea20000301800 */
[----:B------:R-:W-:Y:S01]  /*15b0*/  LOP3.LUT R18, R16, R19, RZ, 0x3c, !PT ;  /* 0x0000001310127212 */ /* 0x000fe200078e3cff */
[----:B------:R-:W-:Y:S02]  /*15c0*/  IMAD.MOV.U32 R19, RZ, RZ, R17 ;  /* 0x000000ffff137224 */ /* 0x000fe400078e0011 */
[----:B------:R-:W-:Y:S02]  /*15d0*/  IMAD.MOV.U32 R16, RZ, RZ, 0x0 ;  /* 0x00000000ff107424 */ /* 0x000fe400078e00ff */
[----:B------:R-:W-:Y:S02]  /*15e0*/  IMAD.MOV.U32 R17, RZ, RZ, 0x3ca00000 ;  /* 0x3ca00000ff117424 */ /* 0x000fe400078e00ff */
[----:B------:R-:W3:Y:S04]  /*15f0*/  I2F.F64.U64 R22, R24 ;  /* 0x0000001800167312 */ /* 0x000ee80000301800 */
[----:B-1----:R-:W-:-:S02]  /*1600*/  DFMA R20, R20, R16, 5.5511151231257827021e-17 ;  /* 0x3c9000001414742b */ /* 0x002fc40000000010 */
[-C--:B--2---:R-:W-:Y:S02]  /*1610*/  DFMA R14, R14, R16.reuse, 5.5511151231257827021e-17 ;  /* 0x3c9000000e0e742b */ /* 0x084fe40000000010 */
[----:B------:R-:W1:Y:S01]  /*1620*/  I2F.F64.U64 R18, R18 ;  /* 0x0000001200127312 */ /* 0x000e620000301800 */
[----:B---3--:R-:W-:-:S05]  /*1630*/  DFMA R22, R22, R16, 5.5511151231257827021e-17 ;  /* 0x3c9000001616742b */ /* 0x008fca0000000010 */
[----:B------:R-:W-:Y:S02]  /*1640*/  DMUL R14, R14, R14 ;  /* 0x0000000e0e0e7228 */ /* 0x000fe40000000000 */
[----:B-1----:R-:W-:Y:S02]  /*1650*/  DFMA R16, R18, R16, 5.5511151231257827021e-17 ;  /* 0x3c9000001210742b */ /* 0x002fe40000000010 */
[----:B------:R-:W-:-:S04]  /*1660*/  DMUL R22, R22, R22 ;  /* 0x0000001616167228 */ /* 0x000fc80000000000 */
[----:B------:R-:W-:-:S04]  /*1670*/  DFMA R14, R20, R20, R14 ;  /* 0x00000014140e722b */ /* 0x000fc8000000000e */
[----:B------:R-:W-:-:S04]  /*1680*/  DFMA R22, R16, R16, R22 ;  /* 0x000000101016722b */ /* 0x000fc80000000016 */
[----:B------:R-:W-:-:S04]  /*1690*/  DSETP.GTU.AND P1, PT, R14, 1, PT ;  /* 0x3ff000000e00742a */ /* 0x000fc80003f2c000 */
[----:B------:R-:W-:Y:S02]  /*16a0*/  DSETP.GTU.AND P2, PT, R22, 1, PT ;  /* 0x3ff000001600742a */ /* 0x000fe40003f4c000 */
[----:B------:R-:W-:-:S04]  /*16b0*/  SEL R14, RZ, 0x1, P1 ;  /* 0x00000001ff0e7807 */ /* 0x000fc80000800000 */
[----:B------:R-:W-:-:S04]  /*16c0*/  SEL R15, RZ, 0x1, P2 ;  /* 0x00000001ff0f7807 */ /* 0x000fc80001000000 */
[----:B------:R-:W-:-:S04]  /*16d0*/  IADD3 R4, P1, P2, R15, R4, R14 ;  /* 0x000000040f047210 */ /* 0x000fc80007a3e00e */
[----:B------:R-:W-:Y:S01]  /*16e0*/  IADD3.X R3, PT, PT, RZ, R3, RZ, P1, P2 ;  /* 0x00000003ff037210 */ /* 0x000fe20000fe44ff */
[----:B------:R-:W-:Y:S08]  /*16f0*/  @P0 BRA `(.L_x_10) ;  /* 0xfffffff800880947 */ /* 0x000ff0000383ffff */
[----:B------:R-:W-:-:S07]  /*1700*/  VIADD R14, R5, 0xb29a14c2 ;  /* 0xb29a14c2050e7836 */ /* 0x000fce0000000000 */
.L_x_9:
[----:B------:R-:W-:-:S04]  /*1710*/  LOP3.LUT R5, R12, 0x1, RZ, 0xc0, !PT ;  /* 0x000000010c057812 */ /* 0x000fc800078ec0ff */
[----:B------:R-:W-:Y:S01]  /*1720*/  ISETP.NE.U32.AND P0, PT, R5, 0x1, PT ;  /* 0x000000010500780c */ /* 0x000fe20003f05070 */
[----:B------:R-:W-:-:S03]  /*1730*/  IMAD.MOV.U32 R5, RZ, RZ, 0x161f14 ;  /* 0x00161f14ff057424 */ /* 0x000fc600078e00ff */
[----:B------:R-:W-:Y:S01]  /*1740*/  ISETP.NE.U32.AND.EX P0, PT, RZ, RZ, PT, P0 ;  /* 0x000000ffff00720c */ /* 0x000fe20003f05100 */
[----:B------:R-:W-:-:S12]  /*1750*/  IMAD R8, R12, R5, -0x4d65eb3e ;  /* 0xb29a14c20c087424 */ /* 0x000fd800078e0205 */
[----:B------:R-:W-:Y:S05]  /*1760*/  @P0 BRA `(.L_x_11) ;  /* 0x0000000000c40947 */ /* 0x000fea0003800000 */
[----:B------:R-:W-:Y:S01]  /*1770*/  SHF.R.U32.HI R12, RZ, 0x2, R9 ;  /* 0x00000002ff0c7819 */ /* 0x000fe20000011609 */
[----:B------:R-:W-:Y:S01]  /*1780*/  IMAD.SHL.U32 R5, R7, 0x10, RZ ;  /* 0x0000001007057824 */ /* 0x000fe200078e00ff */
[----:B------:R-:W-:Y:S01]  /*1790*/  SHF.R.U32.HI R13, RZ, 0x2, R10 ;  /* 0x00000002ff0d7819 */ /* 0x000fe2000001160a */
[----:B------:R-:W-:Y:S01]  /*17a0*/  IMAD.MOV.U32 R20, RZ, RZ, 0x0 ;  /* 0x00000000ff147424 */ /* 0x000fe200078e00ff */
[----:B------:R-:W-:Y:S01]  /*17b0*/  LOP3.LUT R12, R12, R9, RZ, 0x3c, !PT ;  /* 0x000000090c0c7212 */ /* 0x000fe200078e3cff */
[----:B------:R-:W-:Y:S01]  /*17c0*/  IMAD.MOV.U32 R21, RZ, RZ, 0x3ca00000 ;  /* 0x3ca00000ff157424 */ /* 0x000fe200078e00ff */
[----:B------:R-:W-:-:S03]  /*17d0*/  LOP3.LUT R10, R13, R10, RZ, 0x3c, !PT ;  /* 0x0000000a0d0a7212 */ /* 0x000fc600078e3cff */
[----:B------:R-:W-:-:S05]  /*17e0*/  IMAD.SHL.U32 R9, R12, 0x2, RZ ;  /* 0x000000020c097824 */ /* 0x000fca00078e00ff */
[----:B------:R-:W-:Y:S01]  /*17f0*/  LOP3.LUT R12, R12, R9, R5, 0x96, !PT ;  /* 0x000000090c0c7212 */ /* 0x000fe200078e9605 */
[----:B------:R-:W-:-:S03]  /*1800*/  IMAD.SHL.U32 R9, R10, 0x2, RZ ;  /* 0x000000020a097824 */ /* 0x000fc600078e00ff */
[----:B------:R-:W-:Y:S02]  /*1810*/  LOP3.LUT R13, R12, R7, RZ, 0x3c, !PT ;  /* 0x000000070c0d7212 */ /* 0x000fe400078e3cff */
[----:B------:R-:W-:Y:S02]  /*1820*/  SHF.R.U32.HI R12, RZ, 0x2, R11 ;  /* 0x00000002ff0c7819 */ /* 0x000fe4000001160b */
[----:B------:R-:W-:Y:S01]  /*1830*/  IADD3 R19, PT, PT, R14, 0x587c5, R13 ;  /* 0x000587c50e137810 */ /* 0x000fe20007ffe00d */
[----:B------:R-:W-:Y:S01]  /*1840*/  IMAD.SHL.U32 R5, R13, 0x10, RZ ;  /* 0x000000100d057824 */ /* 0x000fe200078e00ff */
[----:B------:R-:W-:Y:S02]  /*1850*/  LOP3.LUT R12, R12, R11, RZ, 0x3c, !PT ;  /* 0x0000000b0c0c7212 */ /* 0x000fe400078e3cff */
[----:B------:R-:W-:Y:S02]  /*1860*/  SHF.R.U32.HI R11, RZ, 0x2, R6 ;  /* 0x00000002ff0b7819 */ /* 0x000fe40000011606 */
[----:B------:R-:W-:-:S02]  /*1870*/  LOP3.LUT R10, R10, R9, R5, 0x96, !PT ;  /* 0x000000090a0a7212 */ /* 0x000fc400078e9605 */
[----:B------:R-:W-:Y:S02]  /*1880*/  LOP3.LUT R11, R11, R6, RZ, 0x3c, !PT ;  /* 0x000000060b0b7212 */ /* 0x000fe400078e3cff */
[----:B------:R-:W-:Y:S01]  /*1890*/  LOP3.LUT R5, R10, R13, RZ, 0x3c, !PT ;  /* 0x0000000d0a057212 */ /* 0x000fe200078e3cff */
[----:B------:R-:W-:-:S04]  /*18a0*/  IMAD.SHL.U32 R10, R12, 0x2, RZ ;  /* 0x000000020c0a7824 */ /* 0x000fc800078e00ff */
[----:B------:R-:W-:-:S05]  /*18b0*/  IMAD.SHL.U32 R9, R5, 0x10, RZ ;  /* 0x0000001005097824 */ /* 0x000fca00078e00ff */
[----:B------:R-:W-:Y:S01]  /*18c0*/  LOP3.LUT R10, R12, R10, R9, 0x96, !PT ;  /* 0x0000000a0c0a7212 */ /* 0x000fe200078e9609 */
[----:B------:R-:W-:-:S03]  /*18d0*/  IMAD.SHL.U32 R9, R11, 0x2, RZ ;  /* 0x000000020b097824 */ /* 0x000fc600078e00ff */
[----:B------:R-:W-:-:S05]  /*18e0*/  LOP3.LUT R6, R10, R5, RZ, 0x3c, !PT ;  /* 0x000000050a067212 */ /* 0x000fca00078e3cff */
[----:B------:R-:W-:-:S05]  /*18f0*/  IMAD.SHL.U32 R10, R6, 0x10, RZ ;  /* 0x00000010060a7824 */ /* 0x000fca00078e00ff */
[----:B------:R-:W-:Y:S02]  /*1900*/  LOP3.LUT R9, R11, R9, R10, 0x96, !PT ;  /* 0x000000090b097212 */ /* 0x000fe400078e960a */
[C---:B------:R-:W-:Y:S02]  /*1910*/  IADD3 R10, PT, PT, R14.reuse, 0xb0f8a, R5 ;  /* 0x000b0f8a0e0a7810 */ /* 0x040fe40007ffe005 */
[----:B------:R-:W-:Y:S02]  /*1920*/  LOP3.LUT R12, R9, R6, RZ, 0x3c, !PT ;  /* 0x00000006090c7212 */ /* 0x000fe400078e3cff */
[----:B------:R-:W-:Y:S01]  /*1930*/  IADD3 R9, PT, PT, R14, 0x10974f, R6 ;  /* 0x0010974f0e097810 */ /* 0x000fe20007ffe006 */
[----:B------:R-:W-:Y:S01]  /*1940*/  IMAD.WIDE.U32 R10, R10, 0x200000, RZ ;  /* 0x002000000a0a7825 */ /* 0x000fe200078e00ff */
[----:B------:R-:W-:Y:S02]  /*1950*/  IADD3 R16, PT, PT, R14, 0x161f14, R12 ;  /* 0x00161f140e107810 */ /* 0x000fe40007ffe00c */
[----:B------:R-:W-:-:S03]  /*1960*/  LOP3.LUT R18, R10, R19, RZ, 0x3c, !PT ;  /* 0x000000130a127212 */ /* 0x000fc600078e3cff */
[----:B------:R-:W-:-:S04]  /*1970*/  IMAD.WIDE.U32 R16, R16, 0x200000, RZ ;  /* 0x0020000010107825 */ /* 0x000fc800078e00ff */
[----:B------:R-:W-:Y:S01]  /*1980*/  IMAD.MOV.U32 R19, RZ, RZ, R11 ;  /* 0x000000ffff137224 */ /* 0x000fe200078e000b */
[----:B------:R-:W-:-:S03]  /*1990*/  LOP3.LUT R16, R16, R9, RZ, 0x3c, !PT ;  /* 0x0000000910107212 */ /* 0x000fc600078e3cff */
[----:B------:R-:W1:Y:S08]  /*19a0*/  I2F.F64.U64 R10, R18 ;  /* 0x00000012000a7312 */ /* 0x000e700000301800 */
[----:B------:R-:W2:Y:S01]  /*19b0*/  I2F.F64.U64 R14, R16 ;  /* 0x00000010000e7312 */ /* 0x000ea20000301800 */
[-C--:B-1----:R-:W-:Y:S02]  /*19c0*/  DFMA R10, R10, R20.reuse, 5.5511151231257827021e-17 ;  /* 0x3c9000000a0a742b */ /* 0x082fe40000000014 */
[----:B--2---:R-:W-:-:S08]  /*19d0*/  DFMA R14, R14, R20, 5.5511151231257827021e-17 ;  /* 0x3c9000000e0e742b */ /* 0x004fd00000000014 */
[----:B------:R-:W-:-:S08]  /*19e0*/  DMUL R14, R14, R14 ;  /* 0x0000000e0e0e7228 */ /* 0x000fd00000000000 */
[----:B------:R-:W-:Y:S01]  /*19f0*/  DFMA R14, R10, R10, R14 ;  /* 0x0000000a0a0e722b */ /* 0x000fe2000000000e */
[----:B------:R-:W-:Y:S02]  /*1a00*/  IMAD.MOV.U32 R10, RZ, RZ, R13 ;  /* 0x000000ffff0a7224 */ /* 0x000fe400078e000d */
[----:B------:R-:W-:-:S05]  /*1a10*/  IMAD.MOV.U32 R11, RZ, RZ, R5 ;  /* 0x000000ffff0b7224 */ /* 0x000fca00078e0005 */
[----:B------:R-:W-:-:S06]  /*1a20*/  DSETP.GTU.AND P0, PT, R14, 1, PT ;  /* 0x3ff000000e00742a */ /* 0x000fcc0003f0c000 */
[----:B------:R-:W-:-:S04]  /*1a30*/  SEL R9, RZ, 0x1, P0 ;  /* 0x00000001ff097807 */ /* 0x000fc80000000000 */
[----:B------:R-:W-:Y:S01]  /*1a40*/  IADD3 R4, P0, PT, R9, R4, RZ ;  /* 0x0000000409047210 */ /* 0x000fe20007f1e0ff */
[----:B------:R-:W-:Y:S02]  /*1a50*/  IMAD.MOV.U32 R9, RZ, RZ, R7 ;  /* 0x000000ffff097224 */ /* 0x000fe400078e0007 */
[----:B------:R-:W-:Y:S02]  /*1a60*/  IMAD.MOV.U32 R7, RZ, RZ, R12 ;  /* 0x000000ffff077224 */ /* 0x000fe400078e000c */
[----:B------:R-:W-:-:S08]  /*1a70*/  IMAD.X R3, RZ, RZ, R3, P0 ;  /* 0x000000ffff037224 */ /* 0x000fd000000e0603 */
.L_x_11:
[----:B------:R1:W-:Y:S04]  /*1a80*/  STS.64 [R2+0x10], R6 ;  /* 0x0000100602007388 */ /* 0x0003e80000000a00 */
[----:B------:R1:W-:Y:S02]  /*1a90*/  STS.128 [R2], R8 ;  /* 0x0000000802007388 */ /* 0x0003e40000000c00 */
.L_x_8:
[----:B-1----:R-:W1:Y:S01]  /*1aa0*/  LDC.64 R6, c[0x0][0x388] ;  /* 0x0000e200ff067b82 */ /* 0x002e620000000a00 */
[----:B------:R-:W-:Y:S02]  /*1ab0*/  IMAD.MOV.U32 R5, RZ, RZ, R3 ;  /* 0x000000ffff057224 */ /* 0x000fe400078e0003 */
[----:B-1----:R-:W-:-:S05]  /*1ac0*/  IMAD.WIDE.U32 R6, R0, 0x8, R6 ;  /* 0x0000000800067825 */ /* 0x002fca00078e0006 */
[----:B------:R-:W-:Y:S01]  /*1ad0*/  REDG.E.ADD.64.STRONG.SM desc[UR4][R6.64], R4 ;  /* 0x000000040600798e */ /* 0x000fe2000c12a504 */
[----:B------:R-:W-:Y:S05]  /*1ae0*/  EXIT ;  /* 0x000000000000794d */ /* 0x000fea0003800000 */
.L_x_12:
[----:B------:R-:W-:-:S00]  /*1af0*/  BRA `(.L_x_12) ;  /* 0xfffffffc00fc7947 */ /* 0x000fc0000383ffff */
[----:B------:R-:W-:-:S00]  /*1b00*/  NOP ;  /* 0x0000000000007918 */ /* 0x000fc00000000000 */
[----:B------:R-:W-:-:S00]  /*1b10*/  NOP ;  /* 0x0000000000007918 */ /* 0x000fc00000000000 */
[----:B------:R-:W-:-:S00]  /*1b20*/  NOP ;  /* 0x0000000000007918 */ /* 0x000fc00000000000 */
[----:B------:R-:W-:-:S00]  /*1b30*/  NOP ;  /* 0x0000000000007918 */ /* 0x000fc00000000000 */
[----:B------:R-:W-:-:S00]  /*1b40*/  NOP ;  /* 0x0000000000007918 */ /* 0x000fc00000000000 */
[----:B------:R-:W-:-:S00]  /*1b50*/  NOP ;  /* 0x0000000000007918 */ /* 0x000fc00000000000 */
[----:B------:R-:W-:-:S00]  /*1b60*/  NOP ;  /* 0x0000000000007918 */ /* 0x000fc00000000000 */
[----:B------:R-:W-:-:S00]  /*1b70*/  NOP ;  /* 0x0000000000007918 */ /* 0x000fc00000000000 */
.L_x_13:


//--------------------- .nv.global.init           --------------------------
	.section	.nv.global.init,"aw",@progbits
	.align	4
.nv.global.init:
	.type		mrg32k3aM1SubSeq,@object
	.size		mrg32k3aM1SubSeq,(mrg32k3aM2SubSeq - mrg32k3aM1SubSeq)
mrg32k3aM1SubSeq:
        /*0000*/ 	.byte	0x0b, 0xcc, 0xee, 0x04, 0x73, 0x29, 0x8b, 0x6f, 0xf6, 0x53, 0x03, 0xf6, 0x23, 0xf6, 0xea, 0xda
        /* <DEDUP_REMOVED lines=125> */
	.type		mrg32k3aM2SubSeq,@object
	.size		mrg32k3aM2SubSeq,(mrg32k3aM1 - mrg32k3aM2SubSeq)
mrg32k3aM2SubSeq:
        /* <DEDUP_REMOVED lines=126> */
	.type		mrg32k3aM1,@object
	.size		mrg32k3aM1,(mrg32k3aM1Seq - mrg32k3aM1)
mrg32k3aM1:
        /* <DEDUP_REMOVED lines=144> */
	.type		mrg32k3aM1Seq,@object
	.size		mrg32k3aM1Seq,(mrg32k3aM2 - mrg32k3aM1Seq)
mrg32k3aM1Seq:
        /* <DEDUP_REMOVED lines=144> */
	.type		mrg32k3aM2,@object
	.size		mrg32k3aM2,(mrg32k3aM2Seq - mrg32k3aM2)
mrg32k3aM2:
        /* <DEDUP_REMOVED lines=144> */
	.type		mrg32k3aM2Seq,@object
	.size		mrg32k3aM2Seq,(precalc_xorwow_matrix - mrg32k3aM2Seq)
mrg32k3aM2Seq:
        /* <DEDUP_REMOVED lines=144> */
	.type		precalc_xorwow_matrix,@object
	.size		precalc_xorwow_matrix,(precalc_xorwow_offset_matrix - precalc_xorwow_matrix)
precalc_xorwow_matrix:
        /* <DEDUP_REMOVED lines=6400> */
	.type		precalc_xorwow_offset_matrix,@object
	.size		precalc_xorwow_offset_matrix,(.L_1 - precalc_xorwow_offset_matrix)
precalc_xorwow_offset_matrix:
        /* <DEDUP_REMOVED lines=6400> */
.L_1:


//--------------------- .nv.shared._Z9calc_probxPy --------------------------
	.section	.nv.shared._Z9calc_probxPy,"aw",@nobits
	.sectionflags	@""
	.align	16
	.zero		1024


//--------------------- .nv.shared.reserved.0     --------------------------
	.section	.nv.shared.reserved.0,"aw",@nobits
	.weak		__nv_reservedSMEM_offset_0_alias
	.size		__nv_reservedSMEM_offset_0_alias, 0, 64
	.other		__nv_reservedSMEM_offset_0_alias,@"STO_CUDA_RESERVED_SHARED STV_DEFAULT"
__nv_reservedSMEM_offset_0_alias:
	.zero		0
	.zero		64


//--------------------- .nv.constant0._Z9calc_probxPy --------------------------
	.section	.nv.constant0._Z9calc_probxPy,"a",@progbits
	.sectionflags	@""
	.align	4
.nv.constant0._Z9calc_probxPy:
	.zero		912


//--------------------- SYMBOLS --------------------------

	.type		.nv.reservedSmem.offset0,@object
	.size		.nv.reservedSmem.offset0,0x4
	.type		.nv.reservedSmem.cap,@object
	.size		.nv.reservedSmem.cap,0x4
